	.target	sm_90a

	.elftype	@"ET_EXEC"


//--------------------- .note.nv.tkinfo           --------------------------
	.section	.note.nv.tkinfo,"",@"SHT_NOTE"
	.sectionflags	@"SHF_NOTE_NV_TKINFO"
	.tkinfo
        /*0018*/ 	.word	0x00000002
        /*0030*/ 	.string	""
        /*0030*/ 	.string	"ptxas"
        /*0030*/ 	.string	"Cuda compilation tools, release 13.0, V13.0.88"
        /*0030*/ 	.string	"Build cuda_13.0.r13.0/compiler.36424714_0"
        /*0030*/ 	.string	"-arch sm_90a -m 64 "



//--------------------- .note.nv.cuinfo           --------------------------
	.section	.note.nv.cuinfo,"",@"SHT_NOTE"
	.sectionflags	@"SHF_NOTE_NV_CUINFO"
        /*0018*/ 	.short	0x0002
        /*001a*/ 	.short	0x005a
        /*001c*/ 	.short	0x0082
	.zero		2


//--------------------- .nv.info                  --------------------------
	.section	.nv.info,"",@"SHT_CUDA_INFO"
	.align	4


	//----- nvinfo : EIATTR_REGCOUNT
	.align		4
        /*0000*/ 	.byte	0x04, 0x2f
        /*0002*/ 	.short	(.L_15 - .L_14)
	.align		4
.L_14:
        /*0004*/ 	.word	index@(_ZN7cutlass13device_kernelINS_4gemm6kernel13GemmUniversalIN4cute5tupleIJiiiiEEENS1_10collective13CollectiveMmaINS1_34MainloopSm90TmaGmmaWarpSpecializedILi7ENS5_IJNS4_1CILi2EEENSA_ILi1EEESC_EEENS1_35KernelTmaWarpSpecializedCooperativeEEENS5_IJNSA_ILi128EEESG_NSA_ILi64EEEEEENS_6half_tENS5_IJlSC_lEEESJ_NS5_IJSC_llEEENS4_8TiledMMAINS4_8MMA_AtomIJNS4_4SM904GMMA26MMA_64x128x16_F32F16F16_SSILNSP_5MajorE0ELSR_1ELNSP_7ScaleInE1ELSS_1EEEEEENS4_6LayoutISD_NS5_IJSC_NSA_ILi0EEESW_EEEEENS5_IJNS4_10UnderscoreESZ_SZ_EEEEENS4_13SM90_TMA_LOADENS4_14ComposedLayoutINS4_7SwizzleILi3ELi4ELi3EEENS4_18smem_ptr_flag_bitsILi16EEENSV_INS5_IJNSA_ILi8EEESH_EEENS5_IJSH_SC_EEEEEEEvNS4_8identityENS4_23SM90_TMA_LOAD_MULTICASTENS13_IS15_S17_NSV_INS5_IJSH_S18_EEENS5_IJSC_SH_EEEEEEEvS1D_EENS_8epilogue10collective6detail29Sm90TmaWarpSpecializedAdapterINS1L_15DefaultEpilogueISJ_SK_SK_NS1K_6thread17LinearCombinationISJ_Li1EffLNS1P_9ScaleType4KindE0ELNS_15FloatRoundStyleE2ESJ_EENS1_15EpilogueDefaultEEEEEvvEEEEvNT_6ParamsE)
        /*0008*/ 	.word	0x000000a8


	//----- nvinfo : EIATTR_FRAME_SIZE
	.align		4
.L_15:
        /*000c*/ 	.byte	0x04, 0x11
        /*000e*/ 	.short	(.L_17 - .L_16)
	.align		4
.L_16:
        /*0010*/ 	.word	index@(_ZN7cutlass13device_kernelINS_4gemm6kernel13GemmUniversalIN4cute5tupleIJiiiiEEENS1_10collective13CollectiveMmaINS1_34MainloopSm90TmaGmmaWarpSpecializedILi7ENS5_IJNS4_1CILi2EEENSA_ILi1EEESC_EEENS1_35KernelTmaWarpSpecializedCooperativeEEENS5_IJNSA_ILi128EEESG_NSA_ILi64EEEEEENS_6half_tENS5_IJlSC_lEEESJ_NS5_IJSC_llEEENS4_8TiledMMAINS4_8MMA_AtomIJNS4_4SM904GMMA26MMA_64x128x16_F32F16F16_SSILNSP_5MajorE0ELSR_1ELNSP_7ScaleInE1ELSS_1EEEEEENS4_6LayoutISD_NS5_IJSC_NSA_ILi0EEESW_EEEEENS5_IJNS4_10UnderscoreESZ_SZ_EEEEENS4_13SM90_TMA_LOADENS4_14ComposedLayoutINS4_7SwizzleILi3ELi4ELi3EEENS4_18smem_ptr_flag_bitsILi16EEENSV_INS5_IJNSA_ILi8EEESH_EEENS5_IJSH_SC_EEEEEEEvNS4_8identityENS4_23SM90_TMA_LOAD_MULTICASTENS13_IS15_S17_NSV_INS5_IJSH_S18_EEENS5_IJSC_SH_EEEEEEEvS1D_EENS_8epilogue10collective6detail29Sm90TmaWarpSpecializedAdapterINS1L_15DefaultEpilogueISJ_SK_SK_NS1K_6thread17LinearCombinationISJ_Li1EffLNS1P_9ScaleType4KindE0ELNS_15FloatRoundStyleE2ESJ_EENS1_15EpilogueDefaultEEEEEvvEEEEvNT_6ParamsE)
        /*0014*/ 	.word	0x00000000


	//----- nvinfo : EIATTR_MIN_STACK_SIZE
	.align		4
.L_17:
        /*0018*/ 	.byte	0x04, 0x12
        /*001a*/ 	.short	(.L_19 - .L_18)
	.align		4
.L_18:
        /*001c*/ 	.word	index@(_ZN7cutlass13device_kernelINS_4gemm6kernel13GemmUniversalIN4cute5tupleIJiiiiEEENS1_10collective13CollectiveMmaINS1_34MainloopSm90TmaGmmaWarpSpecializedILi7ENS5_IJNS4_1CILi2EEENSA_ILi1EEESC_EEENS1_35KernelTmaWarpSpecializedCooperativeEEENS5_IJNSA_ILi128EEESG_NSA_ILi64EEEEEENS_6half_tENS5_IJlSC_lEEESJ_NS5_IJSC_llEEENS4_8TiledMMAINS4_8MMA_AtomIJNS4_4SM904GMMA26MMA_64x128x16_F32F16F16_SSILNSP_5MajorE0ELSR_1ELNSP_7ScaleInE1ELSS_1EEEEEENS4_6LayoutISD_NS5_IJSC_NSA_ILi0EEESW_EEEEENS5_IJNS4_10UnderscoreESZ_SZ_EEEEENS4_13SM90_TMA_LOADENS4_14ComposedLayoutINS4_7SwizzleILi3ELi4ELi3EEENS4_18smem_ptr_flag_bitsILi16EEENSV_INS5_IJNSA_ILi8EEESH_EEENS5_IJSH_SC_EEEEEEEvNS4_8identityENS4_23SM90_TMA_LOAD_MULTICASTENS13_IS15_S17_NSV_INS5_IJSH_S18_EEENS5_IJSC_SH_EEEEEEEvS1D_EENS_8epilogue10collective6detail29Sm90TmaWarpSpecializedAdapterINS1L_15DefaultEpilogueISJ_SK_SK_NS1K_6thread17LinearCombinationISJ_Li1EffLNS1P_9ScaleType4KindE0ELNS_15FloatRoundStyleE2ESJ_EENS1_15EpilogueDefaultEEEEEvvEEEEvNT_6ParamsE)
        /*0020*/ 	.word	0x00000000
.L_19:


//--------------------- .nv.compat                --------------------------
	.section	.nv.compat,"",@"SHT_CUDA_COMPAT_INFO"
	.align	4
        /*0000*/ 	.byte	0x02, 0x09, 0x01, 0x00, 0x02, 0x02, 0x04, 0x00, 0x02, 0x05, 0x05, 0x00, 0x03, 0x07, 0x01, 0x01
        /*0010*/ 	.byte	0x02, 0x03, 0x01, 0x00, 0x02, 0x06, 0x01, 0x00, 0x04, 0x0b, 0x08, 0x00, 0x00, 0x00, 0x00, 0x00
        /*0020*/ 	.byte	0x00, 0x00, 0x00, 0x00


//--------------------- .nv.info._ZN7cutlass13device_kernelINS_4gemm6kernel13GemmUniversalIN4cute5tupleIJiiiiEEENS1_10collective13CollectiveMmaINS1_34MainloopSm90TmaGmmaWarpSpecializedILi7ENS5_IJNS4_1CILi2EEENSA_ILi1EEESC_EEENS1_35KernelTmaWarpSpecializedCooperativeEEENS5_IJNSA_ILi128EEESG_NSA_ILi64EEEEEENS_6half_tENS5_IJlSC_lEEESJ_NS5_IJSC_llEEENS4_8TiledMMAINS4_8MMA_AtomIJNS4_4SM904GMMA26MMA_64x128x16_F32F16F16_SSILNSP_5MajorE0ELSR_1ELNSP_7ScaleInE1ELSS_1EEEEEENS4_6LayoutISD_NS5_IJSC_NSA_ILi0EEESW_EEEEENS5_IJNS4_10UnderscoreESZ_SZ_EEEEENS4_13SM90_TMA_LOADENS4_14ComposedLayoutINS4_7SwizzleILi3ELi4ELi3EEENS4_18smem_ptr_flag_bitsILi16EEENSV_INS5_IJNSA_ILi8EEESH_EEENS5_IJSH_SC_EEEEEEEvNS4_8identityENS4_23SM90_TMA_LOAD_MULTICASTENS13_IS15_S17_NSV_INS5_IJSH_S18_EEENS5_IJSC_SH_EEEEEEEvS1D_EENS_8epilogue10collective6detail29Sm90TmaWarpSpecializedAdapterINS1L_15DefaultEpilogueISJ_SK_SK_NS1K_6thread17LinearCombinationISJ_Li1EffLNS1P_9ScaleType4KindE0ELNS_15FloatRoundStyleE2ESJ_EENS1_15EpilogueDefaultEEEEEvvEEEEvNT_6ParamsE --------------------------
	.section	.nv.info._ZN7cutlass13device_kernelINS_4gemm6kernel13GemmUniversalIN4cute5tupleIJiiiiEEENS1_10collective13CollectiveMmaINS1_34MainloopSm90TmaGmmaWarpSpecializedILi7ENS5_IJNS4_1CILi2EEENSA_ILi1EEESC_EEENS1_35KernelTmaWarpSpecializedCooperativeEEENS5_IJNSA_ILi128EEESG_NSA_ILi64EEEEEENS_6half_tENS5_IJlSC_lEEESJ_NS5_IJSC_llEEENS4_8TiledMMAINS4_8MMA_AtomIJNS4_4SM904GMMA26MMA_64x128x16_F32F16F16_SSILNSP_5MajorE0ELSR_1ELNSP_7ScaleInE1ELSS_1EEEEEENS4_6LayoutISD_NS5_IJSC_NSA_ILi0EEESW_EEEEENS5_IJNS4_10UnderscoreESZ_SZ_EEEEENS4_13SM90_TMA_LOADENS4_14ComposedLayoutINS4_7SwizzleILi3ELi4ELi3EEENS4_18smem_ptr_flag_bitsILi16EEENSV_INS5_IJNSA_ILi8EEESH_EEENS5_IJSH_SC_EEEEEEEvNS4_8identityENS4_23SM90_TMA_LOAD_MULTICASTENS13_IS15_S17_NSV_INS5_IJSH_S18_EEENS5_IJSC_SH_EEEEEEEvS1D_EENS_8epilogue10collective6detail29Sm90TmaWarpSpecializedAdapterINS1L_15DefaultEpilogueISJ_SK_SK_NS1K_6thread17LinearCombinationISJ_Li1EffLNS1P_9ScaleType4KindE0ELNS_15FloatRoundStyleE2ESJ_EENS1_15EpilogueDefaultEEEEEvvEEEEvNT_6ParamsE,"",@"SHT_CUDA_INFO"
	.sectionflags	@""
	.align	4


	//----- nvinfo : EIATTR_CUDA_API_VERSION
	.align		4
        /*0000*/ 	.byte	0x04, 0x37
        /*0002*/ 	.short	(.L_21 - .L_20)
.L_20:
        /*0004*/ 	.word	0x00000082


	//----- nvinfo : EIATTR_KPARAM_INFO
	.align		4
.L_21:
        /*0008*/ 	.byte	0x04, 0x17
        /*000a*/ 	.short	(.L_23 - .L_22)
.L_22:
        /*000c*/ 	.word	0x00000000
        /*0010*/ 	.short	0x0000
        /*0012*/ 	.short	0x0070
        /*0014*/ 	.byte	0x00, 0xf0, 0x01, 0x10


	//----- nvinfo : EIATTR_SPARSE_MMA_MASK
	.align		4
.L_23:
        /*0018*/ 	.byte	0x03, 0x50
        /*001a*/ 	.short	0x0000


	//----- nvinfo : EIATTR_MAXREG_COUNT
	.align		4
        /*001c*/ 	.byte	0x03, 0x1b
        /*001e*/ 	.short	0x00a8


	//----- nvinfo : EIATTR_NUM_BARRIERS
	.align		4
        /*0020*/ 	.byte	0x02, 0x4c
        /*0022*/ 	.byte	0x01
	.zero		1


	//----- nvinfo : EIATTR_EXTERNS
	.align		4
        /*0024*/ 	.byte	0x04, 0x0f
        /*0026*/ 	.short	(.L_25 - .L_24)


	//   ....[0]....
	.align		4
.L_24:
        /*0028*/ 	.word	index@(__assertfail)


	//----- nvinfo : EIATTR_MERCURY_ISA_VERSION
	.align		4
.L_25:
        /*002c*/ 	.byte	0x03, 0x5f
        /*002e*/ 	.short	0x0101


	//----- nvinfo : EIATTR_INT_WARP_WIDE_INSTR_OFFSETS
	.align		4
        /*0030*/ 	.byte	0x04, 0x31
        /*0032*/ 	.short	(.L_27 - .L_26)


	//   ....[0]....
.L_26:
        /*0034*/ 	.word	0x000004f0


	//   ....[1]....
        /*0038*/ 	.word	0x00000520


	//   ....[2]....
        /*003c*/ 	.word	0x000006e0


	//----- nvinfo : EIATTR_COOP_GROUP_MASK_REGIDS
	.align		4
.L_27:
        /*0040*/ 	.byte	0x04, 0x29
        /*0042*/ 	.short	(.L_29 - .L_28)


	//   ....[0]....
.L_28:
        /*0044*/ 	.word	0xffffffff


	//   ....[1]....
        /*0048*/ 	.word	0xffffffff


	//   ....[2]....
        /*004c*/ 	.word	0xffffffff


	//   ....[3]....
        /*0050*/ 	.word	0xffffffff


	//   ....[4]....
        /*0054*/ 	.word	0xffffffff


	//   ....[5]....
        /*0058*/ 	.word	0xffffffff


	//----- nvinfo : EIATTR_COOP_GROUP_INSTR_OFFSETS
	.align		4
.L_29:
        /*005c*/ 	.byte	0x04, 0x28
        /*005e*/ 	.short	(.L_31 - .L_30)


	//   ....[0]....
.L_30:
        /*0060*/ 	.word	0x00000060


	//   ....[1]....
        /*0064*/ 	.word	0x00000070


	//   ....[2]....
        /*0068*/ 	.word	0x00000130


	//   ....[3]....
        /*006c*/ 	.word	0x00000330


	//   ....[4]....
        /*0070*/ 	.word	0x00000860


	//   ....[5]....
        /*0074*/ 	.word	0x000014e0


	//----- nvinfo : EIATTR_REG_RECONFIG
	.align		4
.L_31:
        /*0078*/ 	.byte	0x01, 0x54
	.zero		2


	//----- nvinfo : EIATTR_SYSCALL_OFFSETS
	.align		4
        /*007c*/ 	.byte	0x04, 0x46
        /*007e*/ 	.short	(.L_33 - .L_32)


	//   ....[0]....
.L_32:
        /*0080*/ 	.word	0x000016d0


	//----- nvinfo : EIATTR_MBARRIER_INSTR_OFFSETS
	.align		4
.L_33:
        /*0084*/ 	.byte	0x04, 0x39
        /*0086*/ 	.short	(.L_35 - .L_34)


	//   ....[0]....
.L_34:
        /*0088*/ 	.word	0x00000230
        /*008c*/ 	.word	0x000000ff
        /*0090*/ 	.word	0x00000000
        /*0094*/ 	.short	0x0100
        /*0096*/ 	.byte	0x08
	.zero		1


	//   ....[1]....
        /*0098*/ 	.word	0x00000240
        /*009c*/ 	.word	0x000000ff
        /*00a0*/ 	.word	0x00000038
        /*00a4*/ 	.short	0x0100
        /*00a6*/ 	.byte	0x08
	.zero		1


	//   ....[2]....
        /*00a8*/ 	.word	0x00000250
        /*00ac*/ 	.word	0x000000ff
        /*00b0*/ 	.word	0x00000008
        /*00b4*/ 	.short	0x0100
        /*00b6*/ 	.byte	0x08
	.zero		1


	//   ....[3]....
        /*00b8*/ 	.word	0x00000260
        /*00bc*/ 	.word	0x000000ff
        /*00c0*/ 	.word	0x00000040
        /*00c4*/ 	.short	0x0100
        /*00c6*/ 	.byte	0x08
	.zero		1


	//   ....[4]....
        /*00c8*/ 	.word	0x00000270
        /*00cc*/ 	.word	0x000000ff
        /*00d0*/ 	.word	0x00000010
        /*00d4*/ 	.short	0x0100
        /*00d6*/ 	.byte	0x08
	.zero		1


	//   ....[5]....
        /*00d8*/ 	.word	0x00000280
        /*00dc*/ 	.word	0x000000ff
        /*00e0*/ 	.word	0x00000048
        /*00e4*/ 	.short	0x0100
        /*00e6*/ 	.byte	0x08
	.zero		1


	//   ....[6]....
        /*00e8*/ 	.word	0x00000290
        /*00ec*/ 	.word	0x000000ff
        /*00f0*/ 	.word	0x00000018
        /*00f4*/ 	.short	0x0100
        /*00f6*/ 	.byte	0x08
	.zero		1


	//   ....[7]....
        /*00f8*/ 	.word	0x000002a0
        /*00fc*/ 	.word	0x000000ff
        /*0100*/ 	.word	0x00000050
        /*0104*/ 	.short	0x0100
        /*0106*/ 	.byte	0x08
	.zero		1


	//   ....[8]....
        /*0108*/ 	.word	0x000002b0
        /*010c*/ 	.word	0x000000ff
        /*0110*/ 	.word	0x00000020
        /*0114*/ 	.short	0x0100
        /*0116*/ 	.byte	0x08
	.zero		1


	//   ....[9]....
        /*0118*/ 	.word	0x000002c0
        /*011c*/ 	.word	0x000000ff
        /*0120*/ 	.word	0x00000058
        /*0124*/ 	.short	0x0100
        /*0126*/ 	.byte	0x08
	.zero		1


	//   ....[10]....
        /*0128*/ 	.word	0x000002d0
        /*012c*/ 	.word	0x000000ff
        /*0130*/ 	.word	0x00000028
        /*0134*/ 	.short	0x0100
        /*0136*/ 	.byte	0x08
	.zero		1


	//   ....[11]....
        /*0138*/ 	.word	0x000002e0
        /*013c*/ 	.word	0x000000ff
        /*0140*/ 	.word	0x00000060
        /*0144*/ 	.short	0x0100
        /*0146*/ 	.byte	0x08
	.zero		1


	//   ....[12]....
        /*0148*/ 	.word	0x000002f0
        /*014c*/ 	.word	0x000000ff
        /*0150*/ 	.word	0x00000030
        /*0154*/ 	.short	0x0100
        /*0156*/ 	.byte	0x08
	.zero		1


	//   ....[13]....
        /*0158*/ 	.word	0x00000300
        /*015c*/ 	.word	0x000000ff
        /*0160*/ 	.word	0x00000068
        /*0164*/ 	.short	0x0100
        /*0166*/ 	.byte	0x08
	.zero		1


	//   ....[14]....
        /*0168*/ 	.word	0x00000780
        /*016c*/ 	.word	0x000000ff
        /*0170*/ 	.word	0x00000080
        /*0174*/ 	.short	0x0100
        /*0176*/ 	.byte	0x06
	.zero		1


	//   ....[15]....
        /*0178*/ 	.word	0x00000800
        /*017c*/ 	.word	0x000000ff
        /*0180*/ 	.word	0x00000088
        /*0184*/ 	.short	0x0100
        /*0186*/ 	.byte	0x06
	.zero		1


	//   ....[16]....
        /*0188*/ 	.word	0x00001790
        /*018c*/ 	.word	0x00000003
        /*0190*/ 	.word	0x00000000
        /*0194*/ 	.short	0x010a
        /*0196*/ 	.byte	0x3f
	.zero		1


	//   ....[17]....
        /*0198*/ 	.word	0x000017f0
        /*019c*/ 	.word	0x00000003
        /*01a0*/ 	.word	0x00000000
        /*01a4*/ 	.short	0x010a
        /*01a6*/ 	.byte	0x3f
	.zero		1


	//   ....[18]....
        /*01a8*/ 	.word	0x00001b70
        /*01ac*/ 	.word	0x00000005
        /*01b0*/ 	.word	0x00000000
        /*01b4*/ 	.short	0x010a
        /*01b6*/ 	.byte	0x3f
	.zero		1


	//   ....[19]....
        /*01b8*/ 	.word	0x00001bb0
        /*01bc*/ 	.word	0x00000005
        /*01c0*/ 	.word	0x00000000
        /*01c4*/ 	.short	0x010a
        /*01c6*/ 	.byte	0x3f
	.zero		1


	//   ....[20]....
        /*01c8*/ 	.word	0x00001e10
        /*01cc*/ 	.word	0x00000004
        /*01d0*/ 	.word	0x00000000
        /*01d4*/ 	.short	0x0101
        /*01d6*/ 	.byte	0x3f
	.zero		1


	//   ....[21]....
        /*01d8*/ 	.word	0x00002030
        /*01dc*/ 	.word	0x00000000
        /*01e0*/ 	.word	0x00000000
        /*01e4*/ 	.short	0x0101
        /*01e6*/ 	.byte	0x3f
	.zero		1


	//   ....[22]....
        /*01e8*/ 	.word	0x000071d0
        /*01ec*/ 	.word	0x00000018
        /*01f0*/ 	.word	0x00000038
        /*01f4*/ 	.short	0x010a
        /*01f6*/ 	.byte	0x3f
	.zero		1


	//   ....[23]....
        /*01f8*/ 	.word	0x00007630
        /*01fc*/ 	.word	0x00000006
        /*0200*/ 	.word	0x00000088
        /*0204*/ 	.short	0x0101
        /*0206*/ 	.byte	0x3f
	.zero		1


	//   ....[24]....
        /*0208*/ 	.word	0x00007d30
        /*020c*/ 	.word	0x00000007
        /*0210*/ 	.word	0x00000000
        /*0214*/ 	.short	0x010a
        /*0216*/ 	.byte	0x3f
	.zero		1


	//   ....[25]....
        /*0218*/ 	.word	0x00007db0
        /*021c*/ 	.word	0x00000006
        /*0220*/ 	.word	0x00000000
        /*0224*/ 	.short	0x010a
        /*0226*/ 	.byte	0x3f
	.zero		1


	//   ....[26]....
        /*0228*/ 	.word	0x00007e40
        /*022c*/ 	.word	0x00000007
        /*0230*/ 	.word	0x00000000
        /*0234*/ 	.short	0x010a
        /*0236*/ 	.byte	0x3f
	.zero		1


	//   ....[27]....
        /*0238*/ 	.word	0x00007ed0
        /*023c*/ 	.word	0x00000006
        /*0240*/ 	.word	0x00000000
        /*0244*/ 	.short	0x010a
        /*0246*/ 	.byte	0x3f
	.zero		1


	//   ....[28]....
        /*0248*/ 	.word	0x00007f60
        /*024c*/ 	.word	0x00000007
        /*0250*/ 	.word	0x00000000
        /*0254*/ 	.short	0x010a
        /*0256*/ 	.byte	0x3f
	.zero		1


	//   ....[29]....
        /*0258*/ 	.word	0x00007ff0
        /*025c*/ 	.word	0x00000006
        /*0260*/ 	.word	0x00000000
        /*0264*/ 	.short	0x010a
        /*0266*/ 	.byte	0x3f
	.zero		1


	//   ....[30]....
        /*0268*/ 	.word	0x00008080
        /*026c*/ 	.word	0x00000005
        /*0270*/ 	.word	0x00000000
        /*0274*/ 	.short	0x010a
        /*0276*/ 	.byte	0x3f
	.zero		1


	//   ....[31]....
        /*0278*/ 	.word	0x000080e0
        /*027c*/ 	.word	0x00000003
        /*0280*/ 	.word	0x00000000
        /*0284*/ 	.short	0x010a
        /*0286*/ 	.byte	0x3f
	.zero		1


	//   ....[32]....
        /*0288*/ 	.word	0x00008130
        /*028c*/ 	.word	0x00000005
        /*0290*/ 	.word	0x00000000
        /*0294*/ 	.short	0x010a
        /*0296*/ 	.byte	0x3f
	.zero		1


	//   ....[33]....
        /*0298*/ 	.word	0x00008200
        /*029c*/ 	.word	0x00000018
        /*02a0*/ 	.word	0x00000038
        /*02a4*/ 	.short	0x010a
        /*02a6*/ 	.byte	0x3f
	.zero		1


	//   ....[34]....
        /*02a8*/ 	.word	0x000082d0
        /*02ac*/ 	.word	0x00000007
        /*02b0*/ 	.word	0x00000000
        /*02b4*/ 	.short	0x010a
        /*02b6*/ 	.byte	0x3f
	.zero		1


	//   ....[35]....
        /*02b8*/ 	.word	0x00008320
        /*02bc*/ 	.word	0x00000006
        /*02c0*/ 	.word	0x00000000
        /*02c4*/ 	.short	0x010a
        /*02c6*/ 	.byte	0x3f
	.zero		1


	//   ....[36]....
        /*02c8*/ 	.word	0x00008370
        /*02cc*/ 	.word	0x00000007
        /*02d0*/ 	.word	0x00000000
        /*02d4*/ 	.short	0x010a
        /*02d6*/ 	.byte	0x3f
	.zero		1


	//   ....[37]....
        /*02d8*/ 	.word	0x000083c0
        /*02dc*/ 	.word	0x00000006
        /*02e0*/ 	.word	0x00000000
        /*02e4*/ 	.short	0x010a
        /*02e6*/ 	.byte	0x3f
	.zero		1


	//   ....[38]....
        /*02e8*/ 	.word	0x00008410
        /*02ec*/ 	.word	0x00000007
        /*02f0*/ 	.word	0x00000000
        /*02f4*/ 	.short	0x010a
        /*02f6*/ 	.byte	0x3f
	.zero		1


	//   ....[39]....
        /*02f8*/ 	.word	0x00008460
        /*02fc*/ 	.word	0x00000006
        /*0300*/ 	.word	0x00000000
        /*0304*/ 	.short	0x010a
        /*0306*/ 	.byte	0x3f
	.zero		1


	//----- nvinfo : EIATTR_NUM_MBARRIERS
	.align		4
.L_35:
        /*0308*/ 	.byte	0x03, 0x38
        /*030a*/ 	.short	0x0010


	//----- nvinfo : EIATTR_EXIT_INSTR_OFFSETS
	.align		4
        /*030c*/ 	.byte	0x04, 0x1c
        /*030e*/ 	.short	(.L_37 - .L_36)


	//   ....[0]....
.L_36:
        /*0310*/ 	.word	0x00000a30


	//   ....[1]....
        /*0314*/ 	.word	0x00001240


	//   ....[2]....
        /*0318*/ 	.word	0x00006920


	//   ....[3]....
        /*031c*/ 	.word	0x00006e80


	//   ....[4]....
        /*0320*/ 	.word	0x000080d0


	//----- nvinfo : EIATTR_MAX_THREADS
	.align		4
.L_37:
        /*0324*/ 	.byte	0x04, 0x05
        /*0326*/ 	.short	(.L_39 - .L_38)
.L_38:
        /*0328*/ 	.word	0x00000180
        /*032c*/ 	.word	0x00000001
        /*0330*/ 	.word	0x00000001


	//----- nvinfo : EIATTR_CRS_STACK_SIZE
	.align		4
.L_39:
        /*0334*/ 	.byte	0x04, 0x1e
        /*0336*/ 	.short	(.L_41 - .L_40)
.L_40:
        /*0338*/ 	.word	0x00000000


	//----- nvinfo : EIATTR_CBANK_PARAM_SIZE
	.align		4
.L_41:
        /*033c*/ 	.byte	0x03, 0x19
        /*033e*/ 	.short	0x0470


	//----- nvinfo : EIATTR_PARAM_CBANK
	.align		4
        /*0340*/ 	.byte	0x04, 0x0a
        /*0342*/ 	.short	(.L_43 - .L_42)
	.align		4
.L_42:
        /*0344*/ 	.word	index@(.nv.constant0._ZN7cutlass13device_kernelINS_4gemm6kernel13GemmUniversalIN4cute5tupleIJiiiiEEENS1_10collective13CollectiveMmaINS1_34MainloopSm90TmaGmmaWarpSpecializedILi7ENS5_IJNS4_1CILi2EEENSA_ILi1EEESC_EEENS1_35KernelTmaWarpSpecializedCooperativeEEENS5_IJNSA_ILi128EEESG_NSA_ILi64EEEEEENS_6half_tENS5_IJlSC_lEEESJ_NS5_IJSC_llEEENS4_8TiledMMAINS4_8MMA_AtomIJNS4_4SM904GMMA26MMA_64x128x16_F32F16F16_SSILNSP_5MajorE0ELSR_1ELNSP_7ScaleInE1ELSS_1EEEEEENS4_6LayoutISD_NS5_IJSC_NSA_ILi0EEESW_EEEEENS5_IJNS4_10UnderscoreESZ_SZ_EEEEENS4_13SM90_TMA_LOADENS4_14ComposedLayoutINS4_7SwizzleILi3ELi4ELi3EEENS4_18smem_ptr_flag_bitsILi16EEENSV_INS5_IJNSA_ILi8EEESH_EEENS5_IJSH_SC_EEEEEEEvNS4_8identityENS4_23SM90_TMA_LOAD_MULTICASTENS13_IS15_S17_NSV_INS5_IJSH_S18_EEENS5_IJSC_SH_EEEEEEEvS1D_EENS_8epilogue10collective6detail29Sm90TmaWarpSpecializedAdapterINS1L_15DefaultEpilogueISJ_SK_SK_NS1K_6thread17LinearCombinationISJ_Li1EffLNS1P_9ScaleType4KindE0ELNS_15FloatRoundStyleE2ESJ_EENS1_15EpilogueDefaultEEEEEvvEEEEvNT_6ParamsE)
        /*0348*/ 	.short	0x0210
        /*034a*/ 	.short	0x0470


	//----- nvinfo : EIATTR_SW_WAR
	.align		4
.L_43:
        /*034c*/ 	.byte	0x04, 0x36
        /*034e*/ 	.short	(.L_45 - .L_44)
.L_44:
        /*0350*/ 	.word	0x00000008
.L_45:


//--------------------- .nv.callgraph             --------------------------
	.section	.nv.callgraph,"",@"SHT_CUDA_CALLGRAPH"
	.align	4
	.sectionentsize	8
	.align		4
        /*0000*/ 	.word	0x00000000
	.align		4
        /*0004*/ 	.word	0xffffffff
	.align		4
        /*0008*/ 	.word	index@(_ZN7cutlass13device_kernelINS_4gemm6kernel13GemmUniversalIN4cute5tupleIJiiiiEEENS1_10collective13CollectiveMmaINS1_34MainloopSm90TmaGmmaWarpSpecializedILi7ENS5_IJNS4_1CILi2EEENSA_ILi1EEESC_EEENS1_35KernelTmaWarpSpecializedCooperativeEEENS5_IJNSA_ILi128EEESG_NSA_ILi64EEEEEENS_6half_tENS5_IJlSC_lEEESJ_NS5_IJSC_llEEENS4_8TiledMMAINS4_8MMA_AtomIJNS4_4SM904GMMA26MMA_64x128x16_F32F16F16_SSILNSP_5MajorE0ELSR_1ELNSP_7ScaleInE1ELSS_1EEEEEENS4_6LayoutISD_NS5_IJSC_NSA_ILi0EEESW_EEEEENS5_IJNS4_10UnderscoreESZ_SZ_EEEEENS4_13SM90_TMA_LOADENS4_14ComposedLayoutINS4_7SwizzleILi3ELi4ELi3EEENS4_18smem_ptr_flag_bitsILi16EEENSV_INS5_IJNSA_ILi8EEESH_EEENS5_IJSH_SC_EEEEEEEvNS4_8identityENS4_23SM90_TMA_LOAD_MULTICASTENS13_IS15_S17_NSV_INS5_IJSH_S18_EEENS5_IJSC_SH_EEEEEEEvS1D_EENS_8epilogue10collective6detail29Sm90TmaWarpSpecializedAdapterINS1L_15DefaultEpilogueISJ_SK_SK_NS1K_6thread17LinearCombinationISJ_Li1EffLNS1P_9ScaleType4KindE0ELNS_15FloatRoundStyleE2ESJ_EENS1_15EpilogueDefaultEEEEEvvEEEEvNT_6ParamsE)
	.align		4
        /*000c*/ 	.word	index@(__assertfail)
	.align		4
        /*0010*/ 	.word	0x00000000
	.align		4
        /*0014*/ 	.word	0xfffffffe
	.align		4
        /*0018*/ 	.word	0x00000000
	.align		4
        /*001c*/ 	.word	0xfffffffd
	.align		4
        /*0020*/ 	.word	0x00000000
	.align		4
        /*0024*/ 	.word	0xfffffffc


//--------------------- .nv.constant4             --------------------------
	.section	.nv.constant4,"a",@progbits
	.align	8
	.align		8
.nv.constant4:
        /*0000*/ 	.dword	__assertfail
	.align		8
        /*0008*/ 	.dword	__unnamed_1
	.align		8
        /*0010*/ 	.dword	_ZN40_INTERNAL_e9ed0dd7_4_k_cu_58f7b5a2_319654cuda3std3__45__cpo5beginE
	.align		8
        /*0018*/ 	.dword	_ZN40_INTERNAL_e9ed0dd7_4_k_cu_58f7b5a2_319654cuda3std3__45__cpo3endE
	.align		8
        /*0020*/ 	.dword	_ZN40_INTERNAL_e9ed0dd7_4_k_cu_58f7b5a2_319654cuda3std3__45__cpo6cbeginE
	.align		8
        /*0028*/ 	.dword	_ZN40_INTERNAL_e9ed0dd7_4_k_cu_58f7b5a2_319654cuda3std3__45__cpo4cendE
	.align		8
        /*0030*/ 	.dword	_ZN40_INTERNAL_e9ed0dd7_4_k_cu_58f7b5a2_319654cuda3std3__442_GLOBAL__N__e9ed0dd7_4_k_cu_58f7b5a2_319656ignoreE
	.align		8
        /*0038*/ 	.dword	_ZN40_INTERNAL_e9ed0dd7_4_k_cu_58f7b5a2_319654cuda3std3__419piecewise_constructE
	.align		8
        /*0040*/ 	.dword	_ZN40_INTERNAL_e9ed0dd7_4_k_cu_58f7b5a2_319654cuda3std3__48in_placeE
	.align		8
        /*0048*/ 	.dword	_ZN40_INTERNAL_e9ed0dd7_4_k_cu_58f7b5a2_319654cuda3std6ranges3__45__cpo4swapE
	.align		8
        /*0050*/ 	.dword	_ZN40_INTERNAL_e9ed0dd7_4_k_cu_58f7b5a2_319654cuda3std6ranges3__45__cpo9iter_moveE
	.align		8
        /*0058*/ 	.dword	_ZN40_INTERNAL_e9ed0dd7_4_k_cu_58f7b5a2_319654cute7productE
	.align		8
        /*0060*/ 	.dword	_ZN40_INTERNAL_e9ed0dd7_4_k_cu_58f7b5a2_319654cute1_E
	.align		8
        /*0068*/ 	.dword	$str$22
	.align		8
        /*0070*/ 	.dword	$str$23


//--------------------- .text._ZN7cutlass13device_kernelINS_4gemm6kernel13GemmUniversalIN4cute5tupleIJiiiiEEENS1_10collective13CollectiveMmaINS1_34MainloopSm90TmaGmmaWarpSpecializedILi7ENS5_IJNS4_1CILi2EEENSA_ILi1EEESC_EEENS1_35KernelTmaWarpSpecializedCooperativeEEENS5_IJNSA_ILi128EEESG_NSA_ILi64EEEEEENS_6half_tENS5_IJlSC_lEEESJ_NS5_IJSC_llEEENS4_8TiledMMAINS4_8MMA_AtomIJNS4_4SM904GMMA26MMA_64x128x16_F32F16F16_SSILNSP_5MajorE0ELSR_1ELNSP_7ScaleInE1ELSS_1EEEEEENS4_6LayoutISD_NS5_IJSC_NSA_ILi0EEESW_EEEEENS5_IJNS4_10UnderscoreESZ_SZ_EEEEENS4_13SM90_TMA_LOADENS4_14ComposedLayoutINS4_7SwizzleILi3ELi4ELi3EEENS4_18smem_ptr_flag_bitsILi16EEENSV_INS5_IJNSA_ILi8EEESH_EEENS5_IJSH_SC_EEEEEEEvNS4_8identityENS4_23SM90_TMA_LOAD_MULTICASTENS13_IS15_S17_NSV_INS5_IJSH_S18_EEENS5_IJSC_SH_EEEEEEEvS1D_EENS_8epilogue10collective6detail29Sm90TmaWarpSpecializedAdapterINS1L_15DefaultEpilogueISJ_SK_SK_NS1K_6thread17LinearCombinationISJ_Li1EffLNS1P_9ScaleType4KindE0ELNS_15FloatRoundStyleE2ESJ_EENS1_15EpilogueDefaultEEEEEvvEEEEvNT_6ParamsE --------------------------
	.section	.text._ZN7cutlass13device_kernelINS_4gemm6kernel13GemmUniversalIN4cute5tupleIJiiiiEEENS1_10collective13CollectiveMmaINS1_34MainloopSm90TmaGmmaWarpSpecializedILi7ENS5_IJNS4_1CILi2EEENSA_ILi1EEESC_EEENS1_35KernelTmaWarpSpecializedCooperativeEEENS5_IJNSA_ILi128EEESG_NSA_ILi64EEEEEENS_6half_tENS5_IJlSC_lEEESJ_NS5_IJSC_llEEENS4_8TiledMMAINS4_8MMA_AtomIJNS4_4SM904GMMA26MMA_64x128x16_F32F16F16_SSILNSP_5MajorE0ELSR_1ELNSP_7ScaleInE1ELSS_1EEEEEENS4_6LayoutISD_NS5_IJSC_NSA_ILi0EEESW_EEEEENS5_IJNS4_10UnderscoreESZ_SZ_EEEEENS4_13SM90_TMA_LOADENS4_14ComposedLayoutINS4_7SwizzleILi3ELi4ELi3EEENS4_18smem_ptr_flag_bitsILi16EEENSV_INS5_IJNSA_ILi8EEESH_EEENS5_IJSH_SC_EEEEEEEvNS4_8identityENS4_23SM90_TMA_LOAD_MULTICASTENS13_IS15_S17_NSV_INS5_IJSH_S18_EEENS5_IJSC_SH_EEEEEEEvS1D_EENS_8epilogue10collective6detail29Sm90TmaWarpSpecializedAdapterINS1L_15DefaultEpilogueISJ_SK_SK_NS1K_6thread17LinearCombinationISJ_Li1EffLNS1P_9ScaleType4KindE0ELNS_15FloatRoundStyleE2ESJ_EENS1_15EpilogueDefaultEEEEEvvEEEEvNT_6ParamsE,"ax",@progbits
	.align	128
.text._ZN7cutlass13device_kernelINS_4gemm6kernel13GemmUniversalIN4cute5tupleIJiiiiEEENS1_10collective13CollectiveMmaINS1_34MainloopSm90TmaGmmaWarpSpecializedILi7ENS5_IJNS4_1CILi2EEENSA_ILi1EEESC_EEENS1_35KernelTmaWarpSpecializedCooperativeEEENS5_IJNSA_ILi128EEESG_NSA_ILi64EEEEEENS_6half_tENS5_IJlSC_lEEESJ_NS5_IJSC_llEEENS4_8TiledMMAINS4_8MMA_AtomIJNS4_4SM904GMMA26MMA_64x128x16_F32F16F16_SSILNSP_5MajorE0ELSR_1ELNSP_7ScaleInE1ELSS_1EEEEEENS4_6LayoutISD_NS5_IJSC_NSA_ILi0EEESW_EEEEENS5_IJNS4_10UnderscoreESZ_SZ_EEEEENS4_13SM90_TMA_LOADENS4_14ComposedLayoutINS4_7SwizzleILi3ELi4ELi3EEENS4_18smem_ptr_flag_bitsILi16EEENSV_INS5_IJNSA_ILi8EEESH_EEENS5_IJSH_SC_EEEEEEEvNS4_8identityENS4_23SM90_TMA_LOAD_MULTICASTENS13_IS15_S17_NSV_INS5_IJSH_S18_EEENS5_IJSC_SH_EEEEEEEvS1D_EENS_8epilogue10collective6detail29Sm90TmaWarpSpecializedAdapterINS1L_15DefaultEpilogueISJ_SK_SK_NS1K_6thread17LinearCombinationISJ_Li1EffLNS1P_9ScaleType4KindE0ELNS_15FloatRoundStyleE2ESJ_EENS1_15EpilogueDefaultEEEEEvvEEEEvNT_6ParamsE:
        .type           _ZN7cutlass13device_kernelINS_4gemm6kernel13GemmUniversalIN4cute5tupleIJiiiiEEENS1_10collective13CollectiveMmaINS1_34MainloopSm90TmaGmmaWarpSpecializedILi7ENS5_IJNS4_1CILi2EEENSA_ILi1EEESC_EEENS1_35KernelTmaWarpSpecializedCooperativeEEENS5_IJNSA_ILi128EEESG_NSA_ILi64EEEEEENS_6half_tENS5_IJlSC_lEEESJ_NS5_IJSC_llEEENS4_8TiledMMAINS4_8MMA_AtomIJNS4_4SM904GMMA26MMA_64x128x16_F32F16F16_SSILNSP_5MajorE0ELSR_1ELNSP_7ScaleInE1ELSS_1EEEEEENS4_6LayoutISD_NS5_IJSC_NSA_ILi0EEESW_EEEEENS5_IJNS4_10UnderscoreESZ_SZ_EEEEENS4_13SM90_TMA_LOADENS4_14ComposedLayoutINS4_7SwizzleILi3ELi4ELi3EEENS4_18smem_ptr_flag_bitsILi16EEENSV_INS5_IJNSA_ILi8EEESH_EEENS5_IJSH_SC_EEEEEEEvNS4_8identityENS4_23SM90_TMA_LOAD_MULTICASTENS13_IS15_S17_NSV_INS5_IJSH_S18_EEENS5_IJSC_SH_EEEEEEEvS1D_EENS_8epilogue10collective6detail29Sm90TmaWarpSpecializedAdapterINS1L_15DefaultEpilogueISJ_SK_SK_NS1K_6thread17LinearCombinationISJ_Li1EffLNS1P_9ScaleType4KindE0ELNS_15FloatRoundStyleE2ESJ_EENS1_15EpilogueDefaultEEEEEvvEEEEvNT_6ParamsE,@function
        .size           _ZN7cutlass13device_kernelINS_4gemm6kernel13GemmUniversalIN4cute5tupleIJiiiiEEENS1_10collective13CollectiveMmaINS1_34MainloopSm90TmaGmmaWarpSpecializedILi7ENS5_IJNS4_1CILi2EEENSA_ILi1EEESC_EEENS1_35KernelTmaWarpSpecializedCooperativeEEENS5_IJNSA_ILi128EEESG_NSA_ILi64EEEEEENS_6half_tENS5_IJlSC_lEEESJ_NS5_IJSC_llEEENS4_8TiledMMAINS4_8MMA_AtomIJNS4_4SM904GMMA26MMA_64x128x16_F32F16F16_SSILNSP_5MajorE0ELSR_1ELNSP_7ScaleInE1ELSS_1EEEEEENS4_6LayoutISD_NS5_IJSC_NSA_ILi0EEESW_EEEEENS5_IJNS4_10UnderscoreESZ_SZ_EEEEENS4_13SM90_TMA_LOADENS4_14ComposedLayoutINS4_7SwizzleILi3ELi4ELi3EEENS4_18smem_ptr_flag_bitsILi16EEENSV_INS5_IJNSA_ILi8EEESH_EEENS5_IJSH_SC_EEEEEEEvNS4_8identityENS4_23SM90_TMA_LOAD_MULTICASTENS13_IS15_S17_NSV_INS5_IJSH_S18_EEENS5_IJSC_SH_EEEEEEEvS1D_EENS_8epilogue10collective6detail29Sm90TmaWarpSpecializedAdapterINS1L_15DefaultEpilogueISJ_SK_SK_NS1K_6thread17LinearCombinationISJ_Li1EffLNS1P_9ScaleType4KindE0ELNS_15FloatRoundStyleE2ESJ_EENS1_15EpilogueDefaultEEEEEvvEEEEvNT_6ParamsE,(.L_x_205 - _ZN7cutlass13device_kernelINS_4gemm6kernel13GemmUniversalIN4cute5tupleIJiiiiEEENS1_10collective13CollectiveMmaINS1_34MainloopSm90TmaGmmaWarpSpecializedILi7ENS5_IJNS4_1CILi2EEENSA_ILi1EEESC_EEENS1_35KernelTmaWarpSpecializedCooperativeEEENS5_IJNSA_ILi128EEESG_NSA_ILi64EEEEEENS_6half_tENS5_IJlSC_lEEESJ_NS5_IJSC_llEEENS4_8TiledMMAINS4_8MMA_AtomIJNS4_4SM904GMMA26MMA_64x128x16_F32F16F16_SSILNSP_5MajorE0ELSR_1ELNSP_7ScaleInE1ELSS_1EEEEEENS4_6LayoutISD_NS5_IJSC_NSA_ILi0EEESW_EEEEENS5_IJNS4_10UnderscoreESZ_SZ_EEEEENS4_13SM90_TMA_LOADENS4_14ComposedLayoutINS4_7SwizzleILi3ELi4ELi3EEENS4_18smem_ptr_flag_bitsILi16EEENSV_INS5_IJNSA_ILi8EEESH_EEENS5_IJSH_SC_EEEEEEEvNS4_8identityENS4_23SM90_TMA_LOAD_MULTICASTENS13_IS15_S17_NSV_INS5_IJSH_S18_EEENS5_IJSC_SH_EEEEEEEvS1D_EENS_8epilogue10collective6detail29Sm90TmaWarpSpecializedAdapterINS1L_15DefaultEpilogueISJ_SK_SK_NS1K_6thread17LinearCombinationISJ_Li1EffLNS1P_9ScaleType4KindE0ELNS_15FloatRoundStyleE2ESJ_EENS1_15EpilogueDefaultEEEEEvvEEEEvNT_6ParamsE)
        .other          _ZN7cutlass13device_kernelINS_4gemm6kernel13GemmUniversalIN4cute5tupleIJiiiiEEENS1_10collective13CollectiveMmaINS1_34MainloopSm90TmaGmmaWarpSpecializedILi7ENS5_IJNS4_1CILi2EEENSA_ILi1EEESC_EEENS1_35KernelTmaWarpSpecializedCooperativeEEENS5_IJNSA_ILi128EEESG_NSA_ILi64EEEEEENS_6half_tENS5_IJlSC_lEEESJ_NS5_IJSC_llEEENS4_8TiledMMAINS4_8MMA_AtomIJNS4_4SM904GMMA26MMA_64x128x16_F32F16F16_SSILNSP_5MajorE0ELSR_1ELNSP_7ScaleInE1ELSS_1EEEEEENS4_6LayoutISD_NS5_IJSC_NSA_ILi0EEESW_EEEEENS5_IJNS4_10UnderscoreESZ_SZ_EEEEENS4_13SM90_TMA_LOADENS4_14ComposedLayoutINS4_7SwizzleILi3ELi4ELi3EEENS4_18smem_ptr_flag_bitsILi16EEENSV_INS5_IJNSA_ILi8EEESH_EEENS5_IJSH_SC_EEEEEEEvNS4_8identityENS4_23SM90_TMA_LOAD_MULTICASTENS13_IS15_S17_NSV_INS5_IJSH_S18_EEENS5_IJSC_SH_EEEEEEEvS1D_EENS_8epilogue10collective6detail29Sm90TmaWarpSpecializedAdapterINS1L_15DefaultEpilogueISJ_SK_SK_NS1K_6thread17LinearCombinationISJ_Li1EffLNS1P_9ScaleType4KindE0ELNS_15FloatRoundStyleE2ESJ_EENS1_15EpilogueDefaultEEEEEvvEEEEvNT_6ParamsE,@"STO_CUDA_ENTRY STV_DEFAULT"
_ZN7cutlass13device_kernelINS_4gemm6kernel13GemmUniversalIN4cute5tupleIJiiiiEEENS1_10collective13CollectiveMmaINS1_34MainloopSm90TmaGmmaWarpSpecializedILi7ENS5_IJNS4_1CILi2EEENSA_ILi1EEESC_EEENS1_35KernelTmaWarpSpecializedCooperativeEEENS5_IJNSA_ILi128EEESG_NSA_ILi64EEEEEENS_6half_tENS5_IJlSC_lEEESJ_NS5_IJSC_llEEENS4_8TiledMMAINS4_8MMA_AtomIJNS4_4SM904GMMA26MMA_64x128x16_F32F16F16_SSILNSP_5MajorE0ELSR_1ELNSP_7ScaleInE1ELSS_1EEEEEENS4_6LayoutISD_NS5_IJSC_NSA_ILi0EEESW_EEEEENS5_IJNS4_10UnderscoreESZ_SZ_EEEEENS4_13SM90_TMA_LOADENS4_14ComposedLayoutINS4_7SwizzleILi3ELi4ELi3EEENS4_18smem_ptr_flag_bitsILi16EEENSV_INS5_IJNSA_ILi8EEESH_EEENS5_IJSH_SC_EEEEEEEvNS4_8identityENS4_23SM90_TMA_LOAD_MULTICASTENS13_IS15_S17_NSV_INS5_IJSH_S18_EEENS5_IJSC_SH_EEEEEEEvS1D_EENS_8epilogue10collective6detail29Sm90TmaWarpSpecializedAdapterINS1L_15DefaultEpilogueISJ_SK_SK_NS1K_6thread17LinearCombinationISJ_Li1EffLNS1P_9ScaleType4KindE0ELNS_15FloatRoundStyleE2ESJ_EENS1_15EpilogueDefaultEEEEEvvEEEEvNT_6ParamsE:
[----:B------:R-:W0:Y:S01]  /*0000*/  LDC R1, c[0x0][0x28] ;  /* 0x00000a00ff017b82 */ /* 0x000e220000000800 */
[----:B------:R-:W1:Y:S01]  /*0010*/  S2R R95, SR_TID.X ;  /* 0x00000000005f7919 */ /* 0x000e620000002100 */
[----:B------:R-:W-:Y:S01]  /*0020*/  ELECT P0, URZ, PT ;  /* 0x00000000003f782f */ /* 0x000fe20003800000 */
[----:B------:R-:W-:Y:S01]  /*0030*/  BSSY B0, `(.L_x_0) ;  /* 0x000000f000007945 */ /* 0x000fe20003800000 */
[--C-:B-1----:R-:W-:Y:S02]  /*0040*/  SHF.R.U32.HI R0, RZ, 0x5, R95.reuse ;  /* 0x00000005ff007819 */ /* 0x102fe4000001165f */
[----:B------:R-:W-:-:S03]  /*0050*/  SHF.R.U32.HI R6, RZ, 0x7, R95 ;  /* 0x00000007ff067819 */ /* 0x000fc6000001165f */
[----:B------:R-:W1:Y:S04]  /*0060*/  SHFL.IDX PT, R3, R0, RZ, 0x1f ;  /* 0x00001fff00037589 */ /* 0x000e6800000e0000 */
[----:B------:R2:W3:Y:S01]  /*0070*/  SHFL.IDX PT, R2, R6, RZ, 0x1f ;  /* 0x00001fff06027589 */ /* 0x0004e200000e0000 */
[----:B-1----:R-:W-:-:S13]  /*0080*/  ISETP.NE.OR P0, PT, R3, RZ, !P0 ;  /* 0x000000ff0300720c */ /* 0x002fda0004705670 */
[----:B0-23--:R-:W-:Y:S05]  /*0090*/  @P0 BRA `(.L_x_1) ;  /* 0x0000000000200947 */ /* 0x00dfea0003800000 */
[----:B------:R-:W-:Y:S02]  /*00a0*/  ULDC.64 UR4, c[0x0][0x198] ;  /* 0x0000660000047ab9 */ /* 0x000fe40000000a00 */
[----:B------:R-:W-:Y:S02]  /*00b0*/  UIADD3 UR6, UP0, UR4, 0xf0, URZ ;  /* 0x000000f004067890 */ /* 0x000fe4000ff1e03f */
[----:B------:R-:W-:Y:S02]  /*00c0*/  UIADD3 UR4, UP1, UR4, 0x1f0, URZ ;  /* 0x000001f004047890 */ /* 0x000fe4000ff3e03f */
[----:B------:R-:W-:Y:S02]  /*00d0*/  UIADD3.X UR7, URZ, UR5, URZ, UP0, !UPT ;  /* 0x000000053f077290 */ /* 0x000fe400087fe43f */
[----:B------:R-:W-:-:S07]  /*00e0*/  UIADD3.X UR5, URZ, UR5, URZ, UP1, !UPT ;  /* 0x000000053f057290 */ /* 0x000fce0008ffe43f */
[----:B------:R0:W-:Y:S02]  /*00f0*/  UTMACCTL.PF [UR6] ;  /* 0x00000000060079b9 */ /* 0x0001e40008040000 */
[----:B------:R0:W-:Y:S02]  /*0100*/  UTMACCTL.PF [UR4] ;  /* 0x00000000040079b9 */ /* 0x0001e40008040000 */
[----:B0-----:R-:W-:Y:S01]  /*0110*/  NOP ;  /* 0x0000000000007918 */ /* 0x001fe20000000000 */
.L_x_1:
[----:B------:R-:W-:Y:S05]  /*0120*/  BSYNC B0 ;  /* 0x0000000000007941 */ /* 0x000fea0003800000 */
.L_x_0:
[----:B------:R-:W0:Y:S02]  /*0130*/  SHFL.IDX PT, R5, R0, RZ, 0x1f ;  /* 0x00001fff00057589 */ /* 0x000e2400000e0000 */
[----:B0-----:R-:W-:-:S13]  /*0140*/  ISETP.NE.AND P0, PT, R5, RZ, PT ;  /* 0x000000ff0500720c */ /* 0x001fda0003f05270 */
[----:B------:R-:W-:Y:S05]  /*0150*/  @P0 BRA `(.L_x_2) ;  /* 0x0000000000700947 */ /* 0x000fea0003800000 */
[----:B------:R-:W0:Y:S01]  /*0160*/  S2UR UR8, SR_CgaCtaId ;  /* 0x00000000000879c3 */ /* 0x000e220000008800 */
[----:B------:R-:W-:Y:S01]  /*0170*/  UMOV UR4, 0x400 ;  /* 0x0000040000047882 */ /* 0x000fe20000000000 */
[----:B------:R-:W-:Y:S01]  /*0180*/  UMOV UR5, 0x1 ;  /* 0x0000000100057882 */ /* 0x000fe20000000000 */
[----:B------:R-:W-:Y:S01]  /*0190*/  UMOV UR6, 0x4 ;  /* 0x0000000400067882 */ /* 0x000fe20000000000 */
[----:B------:R-:W-:Y:S01]  /*01a0*/  ELECT P0, URZ, PT ;  /* 0x00000000003f782f */ /* 0x000fe20003800000 */
[----:B------:R-:W-:-:S04]  /*01b0*/  UIADD3 UR6, -UR6, 0x100000, URZ ;  /* 0x0010000006067890 */ /* 0x000fc8000fffe13f */
[----:B------:R-:W-:Y:S02]  /*01c0*/  USHF.L.U32 UR7, UR6, 0xb, URZ ;  /* 0x0000000b06077899 */ /* 0x000fe4000800063f */
[----:B------:R-:W-:Y:S02]  /*01d0*/  USHF.L.U32 UR6, UR6, 0x1, URZ ;  /* 0x0000000106067899 */ /* 0x000fe4000800063f */
[----:B0-----:R-:W-:Y:S02]  /*01e0*/  ULEA UR8, UR8, UR4, 0x18 ;  /* 0x0000000408087291 */ /* 0x001fe4000f8ec03f */
[----:B------:R-:W-:-:S04]  /*01f0*/  UIADD3 UR4, -UR5, 0x100000, URZ ;  /* 0x0010000005047890 */ /* 0x000fc8000fffe13f */
[----:B------:R-:W-:Y:S02]  /*0200*/  USHF.L.U32 UR5, UR4, 0xb, URZ ;  /* 0x0000000b04057899 */ /* 0x000fe4000800063f */
[----:B------:R-:W-:Y:S01]  /*0210*/  USHF.L.U32 UR4, UR4, 0x1, URZ ;  /* 0x0000000104047899 */ /* 0x000fe2000800063f */
[----:B------:R-:W0:Y:S11]  /*0220*/  FENCE.VIEW.ASYNC.S ;  /* 0x00000000000073c6 */ /* 0x000e360000000000 */
[----:B0-----:R0:W1:Y:S01]  /*0230*/  SYNCS.EXCH.64 URZ, [UR8], UR4 ;  /* 0x00000004083f75b2 */ /* 0x0010620008000100 */
[----:B------:R0:W2:Y:S01]  /*0240*/  SYNCS.EXCH.64 URZ, [UR8+0x38], UR6 ;  /* 0x00003806083f75b2 */ /* 0x0000a20008000100 */
[----:B------:R0:W3:Y:S01]  /*0250*/  SYNCS.EXCH.64 URZ, [UR8+0x8], UR4 ;  /* 0x00000804083f75b2 */ /* 0x0000e20008000100 */
[----:B------:R0:W4:Y:S01]  /*0260*/  SYNCS.EXCH.64 URZ, [UR8+0x40], UR6 ;  /* 0x00004006083f75b2 */ /* 0x0001220008000100 */
[----:B------:R0:W0:Y:S01]  /*0270*/  SYNCS.EXCH.64 URZ, [UR8+0x10], UR4 ;  /* 0x00001004083f75b2 */ /* 0x0000220008000100 */
        /* <DEDUP_REMOVED lines=9> */
[----:B------:R-:W-:Y:S01]  /*0310*/  NOP ;  /* 0x0000000000007918 */ /* 0x000fe20000000000 */
.L_x_2:
[----:B------:R-:W-:Y:S01]  /*0320*/  SHF.R.S32.HI R4, RZ, 0x1f, R95 ;  /* 0x0000001fff047819 */ /* 0x000fe2000001145f */
[----:B------:R-:W5:Y:S01]  /*0330*/  SHFL.IDX PT, R0, R0, RZ, 0x1f ;  /* 0x00001fff00007589 */ /* 0x000f6200000e0000 */
[----:B0-----:R-:W0:Y:S01]  /*0340*/  S2UR UR8, SR_CTAID.X ;  /* 0x00000000000879c3 */ /* 0x001e220000002500 */
[----:B------:R-:W-:Y:S02]  /*0350*/  ELECT P0, URZ, PT ;  /* 0x00000000003f782f */ /* 0x000fe40003800000 */
[----:B------:R-:W-:Y:S01]  /*0360*/  LEA.HI R4, R4, R95, RZ, 0x7 ;  /* 0x0000005f04047211 */ /* 0x000fe200078f38ff */
[----:B------:R-:W-:Y:S01]  /*0370*/  ULDC UR4, c[0x0][0x150] ;  /* 0x0000540000047ab9 */ /* 0x000fe20000000800 */
[----:B------:R-:W-:Y:S01]  /*0380*/  SHF.R.S32.HI R10, RZ, 0x1f, R5 ;  /* 0x0000001fff0a7819 */ /* 0x000fe20000011405 */
[----:B------:R-:W-:Y:S01]  /*0390*/  NOP ;  /* 0x0000000000007918 */ /* 0x000fe20000000000 */
[----:B------:R-:W-:Y:S01]  /*03a0*/  LOP3.LUT R4, R4, 0xffffff80, RZ, 0xc0, !PT ;  /* 0xffffff8004047812 */ /* 0x000fe200078ec0ff */
[----:B------:R-:W-:Y:S01]  /*03b0*/  NOP ;  /* 0x0000000000007918 */ /* 0x000fe20000000000 */
[----:B------:R-:W-:Y:S01]  /*03c0*/  LEA.HI R10, R10, R5, RZ, 0x2 ;  /* 0x000000050a0a7211 */ /* 0x000fe200078f10ff */
[----:B------:R-:W1:Y:S01]  /*03d0*/  LDC R12, c[0x0][0x144] ;  /* 0x00005100ff0c7b82 */ /* 0x000e620000000800 */
[----:B------:R-:W-:Y:S01]  /*03e0*/  IMAD.MOV.U32 R22, RZ, RZ, 0x1 ;  /* 0x00000001ff167424 */ /* 0x000fe200078e00ff */
[----:B------:R-:W-:Y:S01]  /*03f0*/  ISETP.NE.AND P3, PT, R2, RZ, PT ;  /* 0x000000ff0200720c */ /* 0x000fe20003f65270 */
[----:B------:R-:W-:Y:S01]  /*0400*/  IMAD.IADD R8, R95, 0x1, -R4 ;  /* 0x000000015f087824 */ /* 0x000fe200078e0a04 */
[----:B------:R-:W-:Y:S01]  /*0410*/  LOP3.LUT R10, R10, 0x3ffffffc, RZ, 0xc0, !PT ;  /* 0x3ffffffc0a0a7812 */ /* 0x000fe200078ec0ff */
[----:B------:R-:W2:Y:S03]  /*0420*/  S2R R4, SR_CTAID.Y ;  /* 0x0000000000047919 */ /* 0x000ea60000002600 */
[----:B------:R-:W-:Y:S01]  /*0430*/  SHF.R.S32.HI R7, RZ, 0x1f, R8 ;  /* 0x0000001fff077819 */ /* 0x000fe20000011408 */
[----:B------:R-:W-:Y:S01]  /*0440*/  IMAD.IADD R10, R5, 0x1, -R10 ;  /* 0x00000001050a7824 */ /* 0x000fe200078e0a0a */
[----:B------:R-:W3:Y:S02]  /*0450*/  LDC R14, c[0x0][0x140] ;  /* 0x00005000ff0e7b82 */ /* 0x000ee40000000800 */
[----:B------:R-:W-:-:S02]  /*0460*/  LEA.HI R7, R7, R8, RZ, 0x3 ;  /* 0x0000000807077211 */ /* 0x000fc400078f18ff */
[----:B-----5:R-:W-:Y:S02]  /*0470*/  ISETP.NE.OR P0, PT, R0, RZ, !P0 ;  /* 0x000000ff0000720c */ /* 0x020fe40004705670 */
[--C-:B------:R-:W-:Y:S02]  /*0480*/  SHF.R.S32.HI R0, RZ, 0x3, R7.reuse ;  /* 0x00000003ff007819 */ /* 0x100fe40000011407 */
[----:B0-----:R-:W-:Y:S02]  /*0490*/  I2FP.F32.U32 R9, UR8 ;  /* 0x0000000800097c45 */ /* 0x001fe40008201000 */
[----:B------:R-:W-:-:S03]  /*04a0*/  SHF.R.S32.HI R7, RZ, 0x1f, R7 ;  /* 0x0000001fff077819 */ /* 0x000fc60000011407 */
[----:B------:R-:W-:Y:S01]  /*04b0*/  FMUL R11, R9, UR4 ;  /* 0x00000004090b7c20 */ /* 0x000fe20008400000 */
[----:B------:R-:W-:Y:S01]  /*04c0*/  LEA.HI R7, R7, R0, RZ, 0x2 ;  /* 0x0000000007077211 */ /* 0x000fe200078f10ff */
[----:B------:R-:W-:Y:S01]  /*04d0*/  ULDC UR4, c[0x0][0x154] ;  /* 0x0000550000047ab9 */ /* 0x000fe20000000800 */
[----:B------:R-:W0:Y:S01]  /*04e0*/  LDC R9, c[0x0][0x148] ;  /* 0x00005200ff097b82 */ /* 0x000e220000000800 */
[----:B------:R-:W-:Y:S01]  /*04f0*/  VOTEU.ALL UP0, P0 ;  /* 0x00000000003f7886 */ /* 0x000fe20000000000 */
[----:B------:R-:W-:Y:S01]  /*0500*/  LOP3.LUT R7, R7, 0xfffffffc, RZ, 0xc0, !PT ;  /* 0xfffffffc07077812 */ /* 0x000fe200078ec0ff */
[----:B------:R-:W5:Y:S01]  /*0510*/  F2I.U32.TRUNC.NTZ R11, R11 ;  /* 0x0000000b000b7305 */ /* 0x000f62000020f000 */
[----:B------:R-:W-:Y:S02]  /*0520*/  VOTEU.ALL UP1, P0 ;  /* 0x00000000003f7886 */ /* 0x000fe40000020000 */
[----:B------:R-:W-:Y:S01]  /*0530*/  @!UP0 UMOV UR6, 0x400 ;  /* 0x0000040000068882 */ /* 0x000fe20000000000 */
[----:B------:R-:W-:Y:S01]  /*0540*/  IMAD.IADD R7, R0, 0x1, -R7 ;  /* 0x0000000100077824 */ /* 0x000fe200078e0a07 */
[----:B------:R-:W4:Y:S01]  /*0550*/  @!UP0 S2UR UR7, SR_CgaCtaId ;  /* 0x00000000000789c3 */ /* 0x000f220000008800 */
[----:B------:R-:W-:-:S02]  /*0560*/  SHF.R.S32.HI R0, RZ, 0x1f, R3 ;  /* 0x0000001fff007819 */ /* 0x000fc40000011403 */
[----:B------:R-:W-:Y:S01]  /*0570*/  IMAD R10, R10, 0x4, R7 ;  /* 0x000000040a0a7824 */ /* 0x000fe200078e0207 */
[----:B--2---:R-:W-:Y:S02]  /*0580*/  I2FP.F32.U32 R13, R4 ;  /* 0x00000004000d7245 */ /* 0x004fe40000201000 */
[----:B------:R-:W-:Y:S01]  /*0590*/  LEA.HI R0, R0, R3, RZ, 0x2 ;  /* 0x0000000300007211 */ /* 0x000fe200078f10ff */
[C---:B------:R-:W-:Y:S01]  /*05a0*/  IMAD.SHL.U32 R19, R10.reuse, 0x4, RZ ;  /* 0x000000040a137824 */ /* 0x040fe200078e00ff */
[----:B------:R-:W-:Y:S01]  /*05b0*/  LEA.HI R7, R10, R10, RZ, 0x1 ;  /* 0x0000000a0a077211 */ /* 0x000fe200078f08ff */
[----:B------:R-:W-:Y:S01]  /*05c0*/  FMUL R13, R13, UR4 ;  /* 0x000000040d0d7c20 */ /* 0x000fe20008400000 */
[----:B-----5:R-:W-:Y:S01]  /*05d0*/  IMAD.MOV R15, RZ, RZ, -R11 ;  /* 0x000000ffff0f7224 */ /* 0x020fe200078e0a0b */
[----:B------:R-:W-:Y:S01]  /*05e0*/  LOP3.LUT R0, R0, 0xfffffffc, RZ, 0xc0, !PT ;  /* 0xfffffffc00007812 */ /* 0x000fe200078ec0ff */
[----:B------:R-:W-:Y:S01]  /*05f0*/  UMOV UR4, 0x20 ;  /* 0x0000002000047882 */ /* 0x000fe20000000000 */
[----:B------:R-:W-:Y:S01]  /*0600*/  LOP3.LUT R11, R7, 0xfffffffe, RZ, 0xc0, !PT ;  /* 0xfffffffe070b7812 */ /* 0x000fe200078ec0ff */
[----:B-1----:R-:W-:Y:S01]  /*0610*/  IMAD R7, R12, R15, UR8 ;  /* 0x000000080c077e24 */ /* 0x002fe2000f8e020f */
[----:B------:R-:W1:Y:S01]  /*0620*/  F2I.U32.TRUNC.NTZ R13, R13 ;  /* 0x0000000d000d7305 */ /* 0x000e62000020f000 */
[----:B------:R-:W-:Y:S01]  /*0630*/  IMAD.IADD R3, R3, 0x1, -R0 ;  /* 0x0000000103037824 */ /* 0x000fe200078e0a00 */
[C---:B------:R-:W-:Y:S01]  /*0640*/  LOP3.LUT R19, R10.reuse, 0xc, R19, 0x78, !PT ;  /* 0x0000000c0a137812 */ /* 0x040fe200078e7813 */
[----:B------:R-:W-:Y:S01]  /*0650*/  IMAD.IADD R12, R10, 0x1, -R11 ;  /* 0x000000010a0c7824 */ /* 0x000fe200078e0a0b */
[----:B------:R-:W-:-:S04]  /*0660*/  @!UP0 UIADD3 UR4, -UR4, 0x100000, URZ ;  /* 0x0010000004048890 */ /* 0x000fc8000fffe13f */
[----:B------:R-:W-:Y:S02]  /*0670*/  @!UP0 USHF.L.U32 UR5, UR4, 0xb, URZ ;  /* 0x0000000b04058899 */ /* 0x000fe4000800063f */
[----:B------:R-:W-:Y:S01]  /*0680*/  @!UP0 USHF.L.U32 UR4, UR4, 0x1, URZ ;  /* 0x0000000104048899 */ /* 0x000fe2000800063f */
[----:B---3--:R-:W-:Y:S02]  /*0690*/  ISETP.EQ.U32.AND P2, PT, R14, 0x1, PT ;  /* 0x000000010e00780c */ /* 0x008fe40003f42070 */
[C---:B------:R-:W-:Y:S02]  /*06a0*/  ISETP.NE.AND P1, PT, R3.reuse, 0x3, PT ;  /* 0x000000030300780c */ /* 0x040fe40003f25270 */
[----:B------:R-:W-:Y:S01]  /*06b0*/  ISETP.NE.AND P4, PT, R12, R7, PT ;  /* 0x000000070c00720c */ /* 0x000fe20003f85270 */
[----:B----4-:R-:W-:Y:S01]  /*06c0*/  @!UP0 ULEA UR6, UR7, UR6, 0x18 ;  /* 0x0000000607068291 */ /* 0x010fe2000f8ec03f */
[----:B------:R-:W-:Y:S01]  /*06d0*/  ISETP.EQ.OR P1, PT, R3, RZ, !P1 ;  /* 0x000000ff0300720c */ /* 0x000fe20004f22670 */
[----:B------:R-:W-:Y:S01]  /*06e0*/  VOTEU.ALL UP0, P0 ;  /* 0x00000000003f7886 */ /* 0x000fe20000000000 */
[----:B------:R-:W-:Y:S01]  /*06f0*/  LOP3.LUT P0, RZ, R8, 0x7, RZ, 0xc0, !PT ;  /* 0x0000000708ff7812 */ /* 0x000fe2000780c0ff */
[C---:B------:R-:W-:Y:S01]  /*0700*/  VIADD R8, R2.reuse, 0xffffffff ;  /* 0xffffffff02087836 */ /* 0x040fe20000000000 */
[----:B------:R-:W-:Y:S01]  /*0710*/  ISETP.EQ.AND P1, PT, R2, RZ, P1 ;  /* 0x000000ff0200720c */ /* 0x000fe20000f22270 */
[----:B-1----:R-:W-:Y:S01]  /*0720*/  IMAD.MOV R23, RZ, RZ, -R13 ;  /* 0x000000ffff177224 */ /* 0x002fe200078e0a0d */
[----:B------:R-:W-:-:S02]  /*0730*/  ISETP.LT.U32.AND P0, PT, R19, 0x2, !P0 ;  /* 0x000000021300780c */ /* 0x000fc40004701070 */
[----:B------:R-:W-:Y:S01]  /*0740*/  ISETP.GE.U32.AND P6, PT, R8, 0x2, PT ;  /* 0x000000020800780c */ /* 0x000fe20003fc6070 */
[----:B0-----:R-:W-:Y:S01]  /*0750*/  IMAD R11, R9, R23, R4 ;  /* 0x00000017090b7224 */ /* 0x001fe200078e0204 */
[----:B------:R-:W-:Y:S01]  /*0760*/  SEL R18, RZ, 0x1, !P1 ;  /* 0x00000001ff127807 */ /* 0x000fe20004800000 */
[----:B------:R-:W0:Y:S02]  /*0770*/  FENCE.VIEW.ASYNC.S ;  /* 0x00000000000073c6 */ /* 0x000e240000000000 */
[----:B0-----:R0:W1:Y:S01]  /*0780*/  @!UP0 SYNCS.EXCH.64 URZ, [UR6+0x80], UR4 ;  /* 0x00008004063f85b2 */ /* 0x0010620008000100 */
[----:B------:R-:W-:Y:S02]  /*0790*/  @P4 LEA.HI R0, R19, R19, RZ, 0x1 ;  /* 0x0000001313004211 */ /* 0x000fe400078f08ff */
[----:B------:R-:W-:Y:S02]  /*07a0*/  SEL R18, R18, 0x2, P6 ;  /* 0x0000000212127807 */ /* 0x000fe40003000000 */
[----:B------:R-:W-:-:S04]  /*07b0*/  @P4 SHF.R.S32.HI R0, RZ, 0x1, R0 ;  /* 0x00000001ff004819 */ /* 0x000fc80000011400 */
[----:B------:R-:W-:Y:S02]  /*07c0*/  @P4 ISETP.NE.AND P5, PT, R0, R11, PT ;  /* 0x0000000b0000420c */ /* 0x000fe40003fa5270 */
[----:B------:R-:W-:Y:S02]  /*07d0*/  SEL R11, RZ, 0x1, !P0 ;  /* 0x00000001ff0b7807 */ /* 0x000fe40004000000 */
[----:B------:R-:W-:Y:S02]  /*07e0*/  @P4 SEL R22, RZ, 0x1, P5 ;  /* 0x00000001ff164807 */ /* 0x000fe40002800000 */
[----:B------:R-:W-:Y:S01]  /*07f0*/  LOP3.LUT R0, R95, 0x7f, RZ, 0xc0, !PT ;  /* 0x0000007f5f007812 */ /* 0x000fe200078ec0ff */
[----:B------:R0:W2:Y:S01]  /*0800*/  @!UP1 SYNCS.EXCH.64 URZ, [UR6+0x88], UR4 ;  /* 0x00008804063f95b2 */ /* 0x0000a20008000100 */
[----:B------:R-:W-:Y:S01]  /*0810*/  LOP3.LUT R22, R22, R11, RZ, 0xc0, !PT ;  /* 0x0000000b16167212 */ /* 0x000fe200078ec0ff */
[----:B------:R-:W-:Y:S01]  /*0820*/  NOP ;  /* 0x0000000000007918 */ /* 0x000fe20000000000 */
[----:B------:R-:W-:Y:S05]  /*0830*/  @!P2 BRA `(.L_x_3) ;  /* 0x000000000008a947 */ /* 0x000fea0003800000 */
[----:B-12---:R-:W-:Y:S01]  /*0840*/  UCGABAR_ARV ;  /* 0x00000000000079c7 */ /* 0x006fe20008000000 */
[----:B------:R-:W-:Y:S05]  /*0850*/  BRA `(.L_x_4) ;  /* 0x0000000000047947 */ /* 0x000fea0003800000 */
.L_x_3:
[----:B-12---:R-:W-:Y:S01]  /*0860*/  NOP ;  /* 0x0000000000007918 */ /* 0x006fe20000000000 */
.L_x_4:
[----:B------:R-:W1:Y:S01]  /*0870*/  LDC R2, c[0x0][0x65c] ;  /* 0x00019700ff027b82 */ /* 0x000e620000000800 */
[----:B------:R-:W-:Y:S02]  /*0880*/  IMAD.U32 R10, RZ, RZ, UR8 ;  /* 0x00000008ff0a7e24 */ /* 0x000fe4000f8e00ff */
[----:B------:R-:W-:Y:S01]  /*0890*/  IMAD.MOV.U32 R11, RZ, RZ, RZ ;  /* 0x000000ffff0b7224 */ /* 0x000fe200078e00ff */
[----:B-1----:R-:W-:-:S04]  /*08a0*/  ISETP.NE.AND P1, PT, R2, 0x1, PT ;  /* 0x000000010200780c */ /* 0x002fc80003f25270 */
[----:B------:R-:W-:-:S09]  /*08b0*/  P2R R5, PR, RZ, 0x2 ;  /* 0x00000002ff057803 */ /* 0x000fd20000000000 */
[----:B------:R-:W1:Y:S01]  /*08c0*/  @P1 LDC R17, c[0x0][0x10] ;  /* 0x00000400ff111b82 */ /* 0x000e620000000800 */
[----:B------:R-:W-:Y:S02]  /*08d0*/  @P1 IMAD.MOV.U32 R5, RZ, RZ, RZ ;  /* 0x000000ffff051224 */ /* 0x000fe400078e00ff */
[----:B------:R-:W-:-:S05]  /*08e0*/  @P1 IMAD.MOV.U32 R15, RZ, RZ, RZ ;  /* 0x000000ffff0f1224 */ /* 0x000fca00078e00ff */
[----:B------:R-:W2:Y:S01]  /*08f0*/  @!P1 LDC R13, c[0x0][0xc] ;  /* 0x00000300ff0d9b82 */ /* 0x000ea20000000800 */
[----:B0-----:R-:W-:Y:S01]  /*0900*/  ULDC UR4, c[0x0][0xc] ;  /* 0x0000030000047ab9 */ /* 0x001fe20000000800 */
[----:B------:R-:W-:Y:S01]  /*0910*/  ULDC UR5, c[0x0][0x10] ;  /* 0x0000040000057ab9 */ /* 0x000fe20000000800 */
[----:B------:R-:W-:Y:S01]  /*0920*/  ULDC UR6, c[0x0][0x14] ;  /* 0x0000050000067ab9 */ /* 0x000fe20000000800 */
[----:B------:R-:W-:-:S04]  /*0930*/  UIMAD.WIDE.U32 UR4, UR4, UR5, URZ ;  /* 0x00000005040472a5 */ /* 0x000fc8000f8e003f */
[----:B------:R-:W-:Y:S02]  /*0940*/  UIMAD.WIDE.U32 UR36, UR4, UR6, URZ ;  /* 0x00000006042472a5 */ /* 0x000fe4000f8e003f */
[----:B------:R-:W-:-:S04]  /*0950*/  UIMAD UR42, UR5, UR6, URZ ;  /* 0x00000006052a72a4 */ /* 0x000fc8000f8e023f */
[----:B------:R-:W-:Y:S01]  /*0960*/  UIADD3 UR42, UR37, UR42, URZ ;  /* 0x0000002a252a7290 */ /* 0x000fe2000fffe03f */
[----:B-1----:R-:W-:-:S04]  /*0970*/  @P1 IMAD.WIDE.U32 R16, R17, UR8, R4 ;  /* 0x0000000811101c25 */ /* 0x002fc8000f8e0004 */
[----:B------:R-:W-:Y:S02]  /*0980*/  @P1 IMAD.IADD R17, R17, 0x1, R15 ;  /* 0x0000000111111824 */ /* 0x000fe400078e020f */
[----:B--2---:R-:W-:-:S04]  /*0990*/  @!P1 IMAD.WIDE.U32 R10, R4, R13, R10 ;  /* 0x0000000d040a9225 */ /* 0x004fc800078e000a */
[----:B------:R-:W-:Y:S02]  /*09a0*/  @!P1 IMAD.MOV.U32 R16, RZ, RZ, R10 ;  /* 0x000000ffff109224 */ /* 0x000fe400078e000a */
[----:B------:R-:W-:Y:S01]  /*09b0*/  @!P1 IMAD.MOV.U32 R17, RZ, RZ, R11 ;  /* 0x000000ffff119224 */ /* 0x000fe200078e000b */
[----:B------:R-:W-:Y:S06]  /*09c0*/  @!P2 BRA `(.L_x_5) ;  /* 0x00000000000ca947 */ /* 0x000fec0003800000 */
[----:B------:R-:W-:Y:S01]  /*09d0*/  UCGABAR_WAIT ;  /* 0x0000000000007dc7 */ /* 0x000fe20008000000 */
[----:B------:R-:W-:Y:S01]  /*09e0*/  CCTL.IVALL ;  /* 0x00000000ff00798f */ /* 0x000fe20002000000 */
[----:B------:R-:W-:Y:S05]  /*09f0*/  BRA `(.L_x_6) ;  /* 0x0000000000047947 */ /* 0x000fea0003800000 */
.L_x_5:
[----:B------:R-:W-:Y:S06]  /*0a00*/  BAR.SYNC.DEFER_BLOCKING 0x0 ;  /* 0x0000000000007b1d */ /* 0x000fec0000010000 */
.L_x_6:
[----:B------:R-:W-:Y:S05]  /*0a10*/  @!P3 BRA `(.L_x_7) ;  /* 0x0000005c00c4b947 */ /* 0x000fea0003800000 */
[----:B------:R-:W-:-:S13]  /*0a20*/  ISETP.GT.U32.AND P0, PT, R8, 0x1, PT ;  /* 0x000000010800780c */ /* 0x000fda0003f04070 */
[----:B------:R-:W-:Y:S05]  /*0a30*/  @P0 EXIT ;  /* 0x000000000000094d */ /* 0x000fea0003800000 */
[----:B------:R-:W-:Y:S01]  /*0a40*/  ULDC.64 UR4, c[0x0][0x650] ;  /* 0x0001940000047ab9 */ /* 0x000fe20000000a00 */
[----:B------:R-:W-:Y:S01]  /*0a50*/  PRMT R3, RZ, 0x7610, R3 ;  /* 0x00007610ff037816 */ /* 0x000fe20000000003 */
[----:B------:R-:W-:Y:S01]  /*0a60*/  IMAD.MOV.U32 R103, RZ, RZ, -0x1 ;  /* 0xffffffffff677424 */ /* 0x000fe200078e00ff */
[----:B------:R-:W-:Y:S01]  /*0a70*/  ISETP.GE.U32.AND P0, PT, R16, UR4, PT ;  /* 0x0000000410007c0c */ /* 0x000fe2000bf06070 */
[----:B------:R-:W-:Y:S02]  /*0a80*/  IMAD.MOV.U32 R100, RZ, RZ, -0x1 ;  /* 0xffffffffff647424 */ /* 0x000fe400078e00ff */
[----:B------:R-:W-:Y:S01]  /*0a90*/  IMAD.MOV.U32 R101, RZ, RZ, -0x1 ;  /* 0xffffffffff657424 */ /* 0x000fe200078e00ff */
[----:B------:R-:W-:-:S13]  /*0aa0*/  ISETP.GE.U32.AND.EX P0, PT, R17, UR5, PT, P0 ;  /* 0x0000000511007c0c */ /* 0x000fda000bf06100 */
[----:B------:R-:W-:Y:S05]  /*0ab0*/  @P0 BRA `(.L_x_8) ;  /* 0x0000000400280947 */ /* 0x000fea0003800000 */
[----:B------:R-:W0:Y:S01]  /*0ac0*/  LDC.64 R24, c[0x0][0x628] ;  /* 0x00018a00ff187b82 */ /* 0x000e220000000a00 */
[----:B------:R-:W-:Y:S02]  /*0ad0*/  IMAD.MOV.U32 R10, RZ, RZ, R16 ;  /* 0x000000ffff0a7224 */ /* 0x000fe400078e0010 */
[----:B------:R-:W-:-:S05]  /*0ae0*/  IMAD.MOV.U32 R11, RZ, RZ, R17 ;  /* 0x000000ffff0b7224 */ /* 0x000fca00078e0011 */
[----:B------:R-:W1:Y:S08]  /*0af0*/  LDC R8, c[0x0][0x630] ;  /* 0x00018c00ff087b82 */ /* 0x000e700000000800 */
[----:B------:R-:W2:Y:S01]  /*0b00*/  LDC.64 R26, c[0x0][0x620] ;  /* 0x00018800ff1a7b82 */ /* 0x000ea20000000a00 */
[----:B0-----:R-:W-:-:S04]  /*0b10*/  ISETP.NE.U32.AND P0, PT, R24, RZ, PT ;  /* 0x000000ff1800720c */ /* 0x001fc80003f05070 */
[----:B------:R-:W-:-:S13]  /*0b20*/  ISETP.NE.AND.EX P0, PT, R25, RZ, PT, P0 ;  /* 0x000000ff1900720c */ /* 0x000fda0003f05300 */
[----:B-12---:R-:W-:Y:S05]  /*0b30*/  @!P0 BRA `(.L_x_9) ;  /* 0x0000000000288947 */ /* 0x006fea0003800000 */
[----:B------:R-:W0:Y:S02]  /*0b40*/  LDC R3, c[0x0][0x634] ;  /* 0x00018d00ff037b82 */ /* 0x000e240000000800 */
[----:B0-----:R-:W-:-:S05]  /*0b50*/  IADD3 R3, P0, R16, R3, RZ ;  /* 0x0000000310037210 */ /* 0x001fca0007f1e0ff */
[----:B------:R-:W-:-:S04]  /*0b60*/  IMAD.X R21, RZ, RZ, R17, P0 ;  /* 0x000000ffff157224 */ /* 0x000fc800000e0611 */
[----:B------:R-:W-:-:S04]  /*0b70*/  IMAD.WIDE.U32 R10, R21, R24, RZ ;  /* 0x00000018150a7225 */ /* 0x000fc800078e00ff */
[----:B------:R-:W-:-:S04]  /*0b80*/  IMAD.WIDE.U32 R12, P0, R3, R25, R10 ;  /* 0x00000019030c7225 */ /* 0x000fc8000780000a */
[----:B------:R-:W-:-:S04]  /*0b90*/  IMAD.WIDE.U32 R10, R3, R24, RZ ;  /* 0x00000018030a7225 */ /* 0x000fc800078e00ff */
[----:B------:R-:W-:Y:S01]  /*0ba0*/  IMAD.X R15, RZ, RZ, RZ, P0 ;  /* 0x000000ffff0f7224 */ /* 0x000fe200000e06ff */
[----:B------:R-:W-:Y:S01]  /*0bb0*/  IADD3 RZ, P0, R11, R12, RZ ;  /* 0x0000000c0bff7210 */ /* 0x000fe20007f1e0ff */
[----:B------:R-:W-:-:S04]  /*0bc0*/  IMAD.MOV.U32 R14, RZ, RZ, R13 ;  /* 0x000000ffff0e7224 */ /* 0x000fc800078e000d */
[----:B------:R-:W-:-:S08]  /*0bd0*/  IMAD.WIDE.U32.X R10, R21, R25, R14, P0 ;  /* 0x00000019150a7225 */ /* 0x000fd000000e040e */
.L_x_9:
[----:B------:R-:W0:Y:S01]  /*0be0*/  LDC.64 R30, c[0x0][0x640] ;  /* 0x00019000ff1e7b82 */ /* 0x000e220000000a00 */
[-CC-:B------:R-:W-:Y:S02]  /*0bf0*/  SHF.R.U64 R101, R10, R8.reuse, R11.reuse ;  /* 0x000000080a657219 */ /* 0x180fe4000000120b */
[----:B------:R-:W-:Y:S02]  /*0c00*/  SHF.R.U32.HI R3, RZ, R8, R11 ;  /* 0x00000008ff037219 */ /* 0x000fe4000001160b */
[----:B------:R-:W-:-:S03]  /*0c10*/  IADD3 R5, P0, RZ, -R101, RZ ;  /* 0x80000065ff057210 */ /* 0x000fc60007f1e0ff */
[----:B------:R-:W1:Y:S02]  /*0c20*/  LDC R12, c[0x0][0x618] ;  /* 0x00018600ff0c7b82 */ /* 0x000e640000000800 */
[----:B------:R-:W-:Y:S02]  /*0c30*/  IMAD.X R3, RZ, RZ, ~R3, P0 ;  /* 0x000000ffff037224 */ /* 0x000fe400000e0e03 */
[----:B------:R-:W-:-:S04]  /*0c40*/  IMAD.WIDE.U32 R10, R5, R26, R16 ;  /* 0x0000001a050a7225 */ /* 0x000fc800078e0010 */
[----:B------:R-:W2:Y:S01]  /*0c50*/  LDC R20, c[0x0][0x608] ;  /* 0x00018200ff147b82 */ /* 0x000ea20000000800 */
[----:B------:R-:W-:Y:S02]  /*0c60*/  IMAD R8, R3, R26, RZ ;  /* 0x0000001a03087224 */ /* 0x000fe400078e02ff */
[----:B------:R-:W-:Y:S02]  /*0c70*/  IMAD.MOV.U32 R3, RZ, RZ, -0x1 ;  /* 0xffffffffff037424 */ /* 0x000fe400078e00ff */
[----:B------:R-:W-:Y:S02]  /*0c80*/  IMAD R5, R5, R27, R8 ;  /* 0x0000001b05057224 */ /* 0x000fe400078e0208 */
[----:B------:R-:W-:Y:S01]  /*0c90*/  IMAD R26, R9, R23, R4 ;  /* 0x00000017091a7224 */ /* 0x000fe200078e0204 */
[----:B------:R-:W3:Y:S01]  /*0ca0*/  LDC R28, c[0x0][0x658] ;  /* 0x00019600ff1c7b82 */ /* 0x000ee20000000800 */
[----:B------:R-:W-:Y:S01]  /*0cb0*/  IMAD.IADD R5, R11, 0x1, R5 ;  /* 0x000000010b057824 */ /* 0x000fe200078e0205 */
[----:B0-----:R-:W-:Y:S01]  /*0cc0*/  ISETP.NE.U32.AND P0, PT, R30, RZ, PT ;  /* 0x000000ff1e00720c */ /* 0x001fe20003f05070 */
[----:B------:R-:W-:-:S03]  /*0cd0*/  IMAD.MOV.U32 R23, RZ, RZ, 0x1 ;  /* 0x00000001ff177424 */ /* 0x000fc600078e00ff */
[----:B------:R-:W-:Y:S02]  /*0ce0*/  ISETP.NE.AND.EX P0, PT, R31, RZ, PT, P0 ;  /* 0x000000ff1f00720c */ /* 0x000fe40003f05300 */
[----:B------:R-:W0:Y:S01]  /*0cf0*/  LDC R24, c[0x0][0x600] ;  /* 0x00018000ff187b82 */ /* 0x000e220000000800 */
[-CC-:B-1----:R-:W-:Y:S02]  /*0d00*/  SHF.R.U64 R14, R10, R12.reuse, R5.reuse ;  /* 0x0000000c0a0e7219 */ /* 0x182fe40000001205 */
[----:B------:R-:W-:-:S05]  /*0d10*/  SHF.R.U32.HI R5, RZ, R12, R5 ;  /* 0x0000000cff057219 */ /* 0x000fca0000011605 */
[----:B------:R-:W1:Y:S01]  /*0d20*/  LDC R15, c[0x0][0x648] ;  /* 0x00019200ff0f7b82 */ /* 0x000e620000000800 */
[-CC-:B--2---:R-:W-:Y:S02]  /*0d30*/  SHF.R.U64 R27, R14, R20.reuse, R5.reuse ;  /* 0x000000140e1b7219 */ /* 0x184fe40000001205 */
[----:B------:R-:W-:-:S05]  /*0d40*/  SHF.R.U32.HI R5, RZ, R20, R5 ;  /* 0x00000014ff057219 */ /* 0x000fca0000011605 */
[----:B------:R-:W2:Y:S01]  /*0d50*/  LDC R21, c[0x0][0x638] ;  /* 0x00018e00ff157b82 */ /* 0x000ea20000000800 */
[-CC-:B---3--:R-:W-:Y:S02]  /*0d60*/  SHF.R.U64 R20, R27, R28.reuse, R5.reuse ;  /* 0x0000001c1b147219 */ /* 0x188fe40000001205 */
[-C--:B------:R-:W-:Y:S02]  /*0d70*/  SHF.L.U32 R3, R3, R28.reuse, RZ ;  /* 0x0000001c03037219 */ /* 0x080fe400000006ff */
[----:B------:R-:W-:Y:S01]  /*0d80*/  SHF.R.U32.HI R5, RZ, R28, R5 ;  /* 0x0000001cff057219 */ /* 0x000fe20000011605 */
[----:B------:R-:W-:Y:S01]  /*0d90*/  IMAD.MOV.U32 R4, RZ, RZ, R20 ;  /* 0x000000ffff047224 */ /* 0x000fe200078e0014 */
[----:B------:R-:W-:Y:S01]  /*0da0*/  LOP3.LUT R12, RZ, R3, RZ, 0x33, !PT ;  /* 0x00000003ff0c7212 */ /* 0x000fe200078e33ff */
[----:B------:R-:W3:Y:S01]  /*0db0*/  LDC R25, c[0x0][0x610] ;  /* 0x00018400ff197b82 */ /* 0x000ee20000000800 */
[----:B------:R-:W-:Y:S05]  /*0dc0*/  @!P0 BRA `(.L_x_10) ;  /* 0x0000000000288947 */ /* 0x000fea0003800000 */
[----:B------:R-:W4:Y:S02]  /*0dd0*/  LDC R3, c[0x0][0x64c] ;  /* 0x00019300ff037b82 */ /* 0x000f240000000800 */
[----:B----4-:R-:W-:-:S05]  /*0de0*/  IADD3 R3, P0, R20, R3, RZ ;  /* 0x0000000314037210 */ /* 0x010fca0007f1e0ff */
        /* <DEDUP_REMOVED lines=8> */
.L_x_10:
[----:B-1----:R-:W-:Y:S01]  /*0e70*/  SHF.R.U64 R4, R4, R15, R5 ;  /* 0x0000000f04047219 */ /* 0x002fe20000001205 */
[----:B0-----:R-:W-:Y:S01]  /*0e80*/  VIADD R5, R24, 0xffffffff ;  /* 0xffffffff18057836 */ /* 0x001fe20000000000 */
[----:B------:R-:W-:Y:S02]  /*0e90*/  SHF.L.U32 R3, R23, R28, RZ ;  /* 0x0000001c17037219 */ /* 0x000fe400000006ff */
[----:B------:R-:W-:Y:S01]  /*0ea0*/  LOP3.LUT R12, R27, R12, RZ, 0xc0, !PT ;  /* 0x0000000c1b0c7212 */ /* 0x000fe200078ec0ff */
[----:B------:R-:W-:Y:S01]  /*0eb0*/  IMAD.MOV R8, RZ, RZ, -R4 ;  /* 0x000000ffff087224 */ /* 0x000fe200078e0a04 */
[----:B------:R-:W-:-:S03]  /*0ec0*/  SEL R7, R7, R26, !P1 ;  /* 0x0000001a07077207 */ /* 0x000fc60004800000 */
[----:B------:R-:W-:Y:S01]  /*0ed0*/  IMAD R12, R3, R4, R12 ;  /* 0x00000004030c7224 */ /* 0x000fe200078e020c */
[----:B------:R-:W-:Y:S01]  /*0ee0*/  LOP3.LUT R4, R14, R5, RZ, 0xc0, !PT ;  /* 0x000000050e047212 */ /* 0x000fe200078ec0ff */
[----:B--2---:R-:W-:Y:S02]  /*0ef0*/  IMAD R3, R8, R21, R20 ;  /* 0x0000001508037224 */ /* 0x004fe400078e0214 */
[----:B---3--:R-:W-:Y:S02]  /*0f00*/  IMAD R7, R12, R25, R7 ;  /* 0x000000190c077224 */ /* 0x008fe400078e0207 */
[----:B------:R-:W-:Y:S02]  /*0f10*/  IMAD.MOV.U32 R5, RZ, RZ, 0x1 ;  /* 0x00000001ff057424 */ /* 0x000fe400078e00ff */
[----:B------:R-:W-:-:S03]  /*0f20*/  IMAD R4, R3, R24, R4 ;  /* 0x0000001803047224 */ /* 0x000fc600078e0204 */
[----:B------:R-:W-:Y:S02]  /*0f30*/  PRMT R3, R5, 0x7610, R3 ;  /* 0x0000761005037816 */ /* 0x000fe40000000003 */
[----:B------:R-:W-:Y:S02]  /*0f40*/  SEL R100, R4, R7, !P1 ;  /* 0x0000000704647207 */ /* 0x000fe40004800000 */
[----:B------:R-:W-:-:S07]  /*0f50*/  SEL R103, R7, R4, !P1 ;  /* 0x0000000407677207 */ /* 0x000fce0004800000 */
.L_x_8:
[----:B------:R-:W-:-:S08]  /*0f60*/  NOP ;  /* 0x0000000000007918 */ /* 0x000fd00000000000 */
[----:B------:R-:W0:Y:S02]  /*0f70*/  USETMAXREG.TRY_ALLOC.CTAPOOL UP0, 0xe8 ;  /* 0x000000e8000079c8 */ /* 0x000e240008000600 */
[----:B0-----:R-:W-:-:S13]  /*0f80*/  PLOP3.LUT P0, PT, PT, PT, UP0, 0x80, 0x0 ;  /* 0x000000000000781c */ /* 0x001fda0003f0f008 */
[----:B------:R-:W-:Y:S05]  /*0f90*/  @!P0 BRA `(.L_x_8) ;  /* 0xfffffffc00f08947 */ /* 0x000fea000383ffff */
[----:B------:R-:W-:Y:S01]  /*0fa0*/  ULDC.64 UR4, c[0x0][0x598] ;  /* 0x0001660000047ab9 */ /* 0x000fe20000000a00 */
[----:B------:R-:W-:Y:S01]  /*0fb0*/  ULDC.64 UR38, c[0x0][0x208] ;  /* 0x0000820000267ab9 */ /* 0x000fe20000000a00 */
[----:B------:R-:W-:-:S04]  /*0fc0*/  ISETP.NE.U32.AND P0, PT, RZ, UR4, PT ;  /* 0x00000004ff007c0c */ /* 0x000fc8000bf05070 */
[----:B------:R-:W-:-:S13]  /*0fd0*/  ISETP.NE.AND.EX P0, PT, RZ, UR5, PT, P0 ;  /* 0x00000005ff007c0c */ /* 0x000fda000bf05300 */
[----:B------:R-:W-:Y:S05]  /*0fe0*/  @!P0 BRA `(.L_x_11) ;  /* 0x00000000001c8947 */ /* 0x000fea0003800000 */
[----:B------:R-:W0:Y:S02]  /*0ff0*/  LDC.64 R4, c[0x0][0x598] ;  /* 0x00016600ff047b82 */ /* 0x000e240000000a00 */
[----:B0-----:R-:W2:Y:S02]  /*1000*/  LDG.E.64 R4, desc[UR38][R4.64] ;  /* 0x0000002604047981 */ /* 0x001ea4000c1e1b00 */
[----:B--2---:R-:W-:-:S04]  /*1010*/  ISETP.NE.U32.AND P0, PT, R4, RZ, PT ;  /* 0x000000ff0400720c */ /* 0x004fc80003f05070 */
[----:B------:R-:W-:-:S13]  /*1020*/  ISETP.NE.AND.EX P0, PT, R5, RZ, PT, P0 ;  /* 0x000000ff0500720c */ /* 0x000fda0003f05300 */
[----:B------:R-:W-:Y:S05]  /*1030*/  @!P0 BRA `(.L_x_11) ;  /* 0x0000000000088947 */ /* 0x000fea0003800000 */
[----:B------:R0:W5:Y:S01]  /*1040*/  LD.E R23, desc[UR38][R4.64] ;  /* 0x0000002604177980 */ /* 0x000162000c101900 */
[----:B------:R-:W-:Y:S05]  /*1050*/  BRA `(.L_x_12) ;  /* 0x0000000000247947 */ /* 0x000fea0003800000 */
.L_x_11:
[----:B------:R-:W-:Y:S02]  /*1060*/  ULDC.64 UR4, c[0x0][0x588] ;  /* 0x0001620000047ab9 */ /* 0x000fe40000000a00 */
[----:B------:R-:W-:-:S04]  /*1070*/  ISETP.NE.U32.AND P0, PT, RZ, UR4, PT ;  /* 0x00000004ff007c0c */ /* 0x000fc8000bf05070 */
[----:B------:R-:W-:-:S13]  /*1080*/  ISETP.NE.AND.EX P0, PT, RZ, UR5, PT, P0 ;  /* 0x00000005ff007c0c */ /* 0x000fda000bf05300 */
[----:B------:R-:W-:Y:S05]  /*1090*/  @!P0 BRA `(.L_x_13) ;  /* 0x00000000000c8947 */ /* 0x000fea0003800000 */
[----:B------:R-:W0:Y:S02]  /*10a0*/  LDC.64 R4, c[0x0][0x588] ;  /* 0x00016200ff047b82 */ /* 0x000e240000000a00 */
[----:B0-----:R1:W5:Y:S01]  /*10b0*/  LDG.E R23, desc[UR38][R4.64] ;  /* 0x0000002604177981 */ /* 0x001362000c1e1900 */
[----:B------:R-:W-:Y:S05]  /*10c0*/  BRA `(.L_x_12) ;  /* 0x0000000000087947 */ /* 0x000fea0003800000 */
.L_x_13:
[----:B------:R-:W-:Y:S02]  /*10d0*/  ULDC UR4, c[0x0][0x580] ;  /* 0x0001600000047ab9 */ /* 0x000fe40000000800 */
[----:B------:R-:W-:-:S07]  /*10e0*/  IMAD.U32 R23, RZ, RZ, UR4 ;  /* 0x00000004ff177e24 */ /* 0x000fce000f8e00ff */
.L_x_12:
[----:B------:R-:W-:Y:S02]  /*10f0*/  ULDC.64 UR4, c[0x0][0x5a0] ;  /* 0x0001680000047ab9 */ /* 0x000fe40000000a00 */
[----:B------:R-:W-:-:S04]  /*1100*/  ISETP.NE.U32.AND P0, PT, RZ, UR4, PT ;  /* 0x00000004ff007c0c */ /* 0x000fc8000bf05070 */
[----:B------:R-:W-:-:S13]  /*1110*/  ISETP.NE.AND.EX P0, PT, RZ, UR5, PT, P0 ;  /* 0x00000005ff007c0c */ /* 0x000fda000bf05300 */
[----:B------:R-:W-:Y:S05]  /*1120*/  @!P0 BRA `(.L_x_14) ;  /* 0x00000000001c8947 */ /* 0x000fea0003800000 */
[----:B01----:R-:W0:Y:S02]  /*1130*/  LDC.64 R4, c[0x0][0x5a0] ;  /* 0x00016800ff047b82 */ /* 0x003e240000000a00 */
[----:B0-----:R-:W2:Y:S02]  /*1140*/  LDG.E.64 R4, desc[UR38][R4.64] ;  /* 0x0000002604047981 */ /* 0x001ea4000c1e1b00 */
[----:B--2---:R-:W-:-:S04]  /*1150*/  ISETP.NE.U32.AND P0, PT, R4, RZ, PT ;  /* 0x000000ff0400720c */ /* 0x004fc80003f05070 */
[----:B------:R-:W-:-:S13]  /*1160*/  ISETP.NE.AND.EX P0, PT, R5, RZ, PT, P0 ;  /* 0x000000ff0500720c */ /* 0x000fda0003f05300 */
[----:B------:R-:W-:Y:S05]  /*1170*/  @!P0 BRA `(.L_x_14) ;  /* 0x0000000000088947 */ /* 0x000fea0003800000 */
[----:B------:R0:W5:Y:S01]  /*1180*/  LD.E R90, desc[UR38][R4.64] ;  /* 0x00000026045a7980 */ /* 0x000162000c101900 */
[----:B------:R-:W-:Y:S05]  /*1190*/  BRA `(.L_x_15) ;  /* 0x0000000000247947 */ /* 0x000fea0003800000 */
.L_x_14:
[----:B------:R-:W-:Y:S02]  /*11a0*/  ULDC.64 UR4, c[0x0][0x590] ;  /* 0x0001640000047ab9 */ /* 0x000fe40000000a00 */
[----:B------:R-:W-:-:S04]  /*11b0*/  ISETP.NE.U32.AND P0, PT, RZ, UR4, PT ;  /* 0x00000004ff007c0c */ /* 0x000fc8000bf05070 */
[----:B------:R-:W-:-:S13]  /*11c0*/  ISETP.NE.AND.EX P0, PT, RZ, UR5, PT, P0 ;  /* 0x00000005ff007c0c */ /* 0x000fda000bf05300 */
[----:B------:R-:W-:Y:S05]  /*11d0*/  @!P0 BRA `(.L_x_16) ;  /* 0x00000000000c8947 */ /* 0x000fea0003800000 */
[----:B------:R-:W2:Y:S02]  /*11e0*/  LDC.64 R90, c[0x0][0x590] ;  /* 0x00016400ff5a7b82 */ /* 0x000ea40000000a00 */
[----:B--2---:R2:W5:Y:S01]  /*11f0*/  LDG.E R90, desc[UR38][R90.64] ;  /* 0x000000265a5a7981 */ /* 0x004562000c1e1900 */
[----:B------:R-:W-:Y:S05]  /*1200*/  BRA `(.L_x_15) ;  /* 0x0000000000087947 */ /* 0x000fea0003800000 */
.L_x_16:
[----:B------:R-:W-:Y:S02]  /*1210*/  ULDC UR4, c[0x0][0x584] ;  /* 0x0001610000047ab9 */ /* 0x000fe40000000800 */
[----:B------:R-:W-:-:S07]  /*1220*/  IMAD.U32 R90, RZ, RZ, UR4 ;  /* 0x00000004ff5a7e24 */ /* 0x000fce000f8e00ff */
.L_x_15:
[----:B------:R-:W-:-:S13]  /*1230*/  LOP3.LUT P0, RZ, R3, 0xff, RZ, 0xc0, !PT ;  /* 0x000000ff03ff7812 */ /* 0x000fda000780c0ff */
[----:B------:R-:W-:Y:S05]  /*1240*/  @!P0 EXIT ;  /* 0x000000000000894d */ /* 0x000fea0003800000 */
[----:B------:R-:W3:Y:S01]  /*1250*/  LDC R93, c[0x0][0x658] ;  /* 0x00019600ff5d7b82 */ /* 0x000ee20000000800 */
[----:B------:R-:W-:Y:S01]  /*1260*/  LOP3.LUT R6, R6, 0x1, RZ, 0xc0, !PT ;  /* 0x0000000106067812 */ /* 0x000fe200078ec0ff */
[----:B------:R-:W-:Y:S01]  /*1270*/  ULDC.64 UR6, c[0x0][0x288] ;  /* 0x0000a20000067ab9 */ /* 0x000fe20000000a00 */
[----:B------:R-:W-:Y:S01]  /*1280*/  SHF.R.U32.HI R3, RZ, 0x2, R95 ;  /* 0x00000002ff037819 */ /* 0x000fe2000001165f */
[----:B------:R-:W-:Y:S01]  /*1290*/  UIADD3 UR4, UR7, 0x3f, URZ ;  /* 0x0000003f07047890 */ /* 0x000fe2000fffe03f */
[----:B------:R-:W-:Y:S01]  /*12a0*/  SHF.R.U32.HI R0, RZ, 0x1, R0 ;  /* 0x00000001ff007819 */ /* 0x000fe20000011600 */
[----:B------:R-:W-:Y:S01]  /*12b0*/  IMAD.SHL.U32 R88, R6, 0x40, RZ ;  /* 0x0000004006587824 */ /* 0x000fe200078e00ff */
[----:B------:R-:W-:Y:S01]  /*12c0*/  LOP3.LUT R3, R3, 0x7, RZ, 0xc0, !PT ;  /* 0x0000000703037812 */ /* 0x000fe200078ec0ff */
[----:B01----:R-:W0:Y:S01]  /*12d0*/  LDC.64 R4, c[0x0][0x5c8] ;  /* 0x00017200ff047b82 */ /* 0x003e220000000a00 */
[----:B------:R-:W-:Y:S01]  /*12e0*/  USHF.R.S32.HI UR5, URZ, 0x1f, UR4 ;  /* 0x0000001f3f057899 */ /* 0x000fe20008011404 */
[----:B------:R-:W-:Y:S01]  /*12f0*/  LOP3.LUT R0, R0, 0x30, RZ, 0xc0, !PT ;  /* 0x0000003000007812 */ /* 0x000fe200078ec0ff */
[----:B------:R-:W-:Y:S01]  /*1300*/  IMAD.MOV.U32 R8, RZ, RZ, 0x1 ;  /* 0x00000001ff087424 */ /* 0x000fe200078e00ff */
[--C-:B------:R-:W-:Y:S01]  /*1310*/  LOP3.LUT R88, R88, 0x40, R3.reuse, 0xe2, !PT ;  /* 0x0000004058587812 */ /* 0x100fe200078ee203 */
[----:B------:R-:W-:Y:S01]  /*1320*/  ULEA.HI UR5, UR5, UR4, URZ, 0x6 ;  /* 0x0000000405057291 */ /* 0x000fe2000f8f303f */
[-C--:B------:R-:W-:Y:S01]  /*1330*/  IADD3 R3, RZ, -R0.reuse, -R3 ;  /* 0x80000000ff037210 */ /* 0x080fe20007ffe803 */
[----:B------:R-:W-:Y:S01]  /*1340*/  IMAD.U32 R7, RZ, RZ, UR6 ;  /* 0x00000006ff077e24 */ /* 0x000fe2000f8e00ff */
[----:B------:R-:W1:Y:S01]  /*1350*/  LDC R97, c[0x0][0x600] ;  /* 0x00018000ff617b82 */ /* 0x000e620000000800 */
[----:B------:R-:W-:Y:S01]  /*1360*/  LOP3.LUT R88, R88, R0, RZ, 0xfc, !PT ;  /* 0x0000000058587212 */ /* 0x000fe200078efcff */
[----:B------:R-:W-:Y:S01]  /*1370*/  IMAD.MOV.U32 R0, RZ, RZ, -0x1 ;  /* 0xffffffffff007424 */ /* 0x000fe200078e00ff */
[----:B------:R-:W-:Y:S01]  /*1380*/  USHF.R.S32.HI UR43, URZ, 0x6, UR5 ;  /* 0x000000063f2b7899 */ /* 0x000fe20008011405 */
[C---:B------:R-:W-:Y:S01]  /*1390*/  LOP3.LUT R94, R95.reuse, 0x3, RZ, 0xc0, !PT ;  /* 0x000000035f5e7812 */ /* 0x040fe200078ec0ff */
[----:B------:R-:W-:Y:S01]  /*13a0*/  IMAD R3, R6, -0x40, R3 ;  /* 0xffffffc006037824 */ /* 0x000fe200078e0203 */
[C---:B------:R-:W-:Y:S01]  /*13b0*/  LOP3.LUT R96, R95.reuse, 0x80, RZ, 0xc0, !PT ;  /* 0x000000805f607812 */ /* 0x040fe200078ec0ff */
[----:B------:R-:W-:Y:S01]  /*13c0*/  UISETP.LT.AND UP0, UPT, UR43, 0x1, UPT ;  /* 0x000000012b00788c */ /* 0x000fe2000bf01270 */
[-C--:B---3--:R-:W-:Y:S01]  /*13d0*/  SHF.L.U32 R0, R0, R93.reuse, RZ ;  /* 0x0000005d00007219 */ /* 0x088fe200000006ff */
[----:B------:R-:W-:Y:S01]  /*13e0*/  ULDC UR4, c[0x0][0x284] ;  /* 0x0000a10000047ab9 */ /* 0x000fe20000000800 */
[----:B------:R-:W-:Y:S01]  /*13f0*/  IMAD R94, R94, -0x2, R7 ;  /* 0xfffffffe5e5e7824 */ /* 0x000fe200078e0207 */
[----:B------:R-:W-:Y:S01]  /*1400*/  USEL UR44, UR43, 0x1, UP0 ;  /* 0x000000012b2c7887 */ /* 0x000fe20008000000 */
[----:B------:R-:W-:Y:S01]  /*1410*/  SHF.L.U32 R93, R8, R93, RZ ;  /* 0x0000005d085d7219 */ /* 0x000fe200000006ff */
[----:B------:R-:W-:Y:S01]  /*1420*/  IMAD.SHL.U32 R95, R95, 0x2, RZ ;  /* 0x000000025f5f7824 */ /* 0x000fe200078e00ff */
[----:B------:R-:W-:Y:S01]  /*1430*/  LOP3.LUT R102, R18, 0x1, RZ, 0xfc, !PT ;  /* 0x0000000112667812 */ /* 0x000fe200078efcff */
[----:B------:R-:W-:Y:S01]  /*1440*/  VIADD R99, R3, UR4 ;  /* 0x0000000403637c36 */ /* 0x000fe20008000000 */
[C---:B0-----:R-:W-:Y:S01]  /*1450*/  SHF.L.U64.HI R92, R4.reuse, 0x3, R5 ;  /* 0x00000003045c7819 */ /* 0x041fe20000010205 */
[----:B--2---:R-:W-:Y:S01]  /*1460*/  IMAD.SHL.U32 R91, R4, 0x8, RZ ;  /* 0x00000008045b7824 */ /* 0x004fe200078e00ff */
[----:B------:R-:W-:Y:S01]  /*1470*/  SHF.R.U32.HI R96, RZ, 0x7, R96 ;  /* 0x00000007ff607819 */ /* 0x000fe20000011660 */
[----:B------:R-:W-:Y:S01]  /*1480*/  IMAD.MOV.U32 R89, RZ, RZ, RZ ;  /* 0x000000ffff597224 */ /* 0x000fe200078e00ff */
[----:B------:R-:W-:Y:S01]  /*1490*/  LOP3.LUT R98, RZ, R0, RZ, 0x33, !PT ;  /* 0x00000000ff627212 */ /* 0x000fe200078e33ff */
[----:B------:R-:W-:Y:S01]  /*14a0*/  UIADD3 UR44, UR43, -UR44, URZ ;  /* 0x8000002c2b2c7290 */ /* 0x000fe2000fffe03f */
[----:B------:R-:W-:Y:S01]  /*14b0*/  UMOV UR40, URZ ;  /* 0x0000003f00287c82 */ /* 0x000fe20008000000 */
[----:B-1----:R-:W-:Y:S01]  /*14c0*/  VIADD R97, R97, 0xffffffff ;  /* 0xffffffff61617836 */ /* 0x002fe20000000000 */
[----:B------:R-:W-:-:S09]  /*14d0*/  UMOV UR41, URZ ;  /* 0x0000003f00297c82 */ /* 0x000fd20008000000 */
.L_x_164:
[----:B0-----:R-:W0:Y:S01]  /*14e0*/  SHFL.IDX PT, R0, R96, RZ, 0x1f ;  /* 0x00001fff60007589 */ /* 0x001e2200000e0000 */
[----:B-1----:R-:W1:Y:S01]  /*14f0*/  S2UR UR7, SR_CgaCtaId ;  /* 0x00000000000779c3 */ /* 0x002e620000008800 */
[----:B------:R-:W-:Y:S01]  /*1500*/  UMOV UR6, 0x400 ;  /* 0x0000040000067882 */ /* 0x000fe20000000000 */
[----:B0-----:R-:W-:Y:S01]  /*1510*/  R2UR UR4, R0 ;  /* 0x00000000000472ca */ /* 0x001fe200000e0000 */
[----:B-1----:R-:W-:-:S12]  /*1520*/  ULEA UR6, UR7, UR6, 0x18 ;  /* 0x0000000607067291 */ /* 0x002fd8000f8ec03f */
[----:B------:R-:W-:-:S04]  /*1530*/  ULEA.HI UR5, UR4, UR4, URZ, 0x1 ;  /* 0x0000000404057291 */ /* 0x000fc8000f8f083f */
[----:B------:R-:W-:-:S04]  /*1540*/  ULOP3.LUT UR5, UR5, 0x7fffe, URZ, 0xc0, !UPT ;  /* 0x0007fffe05057892 */ /* 0x000fc8000f8ec03f */
[----:B------:R-:W-:-:S03]  /*1550*/  UIADD3 UR5, UR4, -UR5, URZ ;  /* 0x8000000504057290 */ /* 0x000fc6000fffe03f */
[----:B------:R-:W-:Y:S01]  /*1560*/  ULDC UR4, c[0x0][0x28c] ;  /* 0x0000a30000047ab9 */ /* 0x000fe20000000800 */
[----:B------:R-:W-:Y:S01]  /*1570*/  ULEA UR5, UR5, UR6, 0xd ;  /* 0x0000000605057291 */ /* 0x000fe2000f8e683f */
[----:B------:R-:W-:-:S03]  /*1580*/  ISETP.LT.AND P0, PT, RZ, UR4, PT ;  /* 0x00000004ff007c0c */ /* 0x000fc6000bf01270 */
[----:B------:R-:W-:-:S04]  /*1590*/  UIADD3 UR5, UR5, 0x180, URZ ;  /* 0x0000018005057890 */ /* 0x000fc8000fffe03f */
[----:B------:R-:W-:-:S04]  /*15a0*/  USHF.R.U32.HI UR5, URZ, 0x4, UR5 ;  /* 0x000000043f057899 */ /* 0x000fc80008011605 */
[----:B------:R-:W-:-:S04]  /*15b0*/  ULOP3.LUT UR5, UR5, 0x3fff, URZ, 0xc0, !UPT ;  /* 0x00003fff05057892 */ /* 0x000fc8000f8ec03f */
[----:B------:R-:W-:Y:S01]  /*15c0*/  ULOP3.LUT UR45, UR5, 0x10000, URZ, 0xfc, !UPT ;  /* 0x00010000052d7892 */ /* 0x000fe2000f8efc3f */
[----:B--2345:R-:W-:Y:S11]  /*15d0*/  @P0 BRA `(.L_x_17) ;  /* 0x0000000000400947 */ /* 0x03cff60003800000 */
[----:B------:R-:W-:Y:S01]  /*15e0*/  MOV R0, 0x0 ;  /* 0x0000000000007802 */ /* 0x000fe20000000f00 */
[----:B------:R-:W-:Y:S01]  /*15f0*/  ULDC.64 UR4, c[0x4][0x68] ;  /* 0x01001a0000047ab9 */ /* 0x000fe20000000a00 */
[----:B------:R-:W-:Y:S01]  /*1600*/  ULDC.64 UR6, c[0x4][0x8] ;  /* 0x0100020000067ab9 */ /* 0x000fe20000000a00 */
[----:B------:R-:W-:Y:S01]  /*1610*/  IMAD.U32 R4, RZ, RZ, UR4 ;  /* 0x00000004ff047e24 */ /* 0x000fe2000f8e00ff */
[----:B------:R0:W1:Y:S01]  /*1620*/  LDC.64 R14, c[0x4][R0] ;  /* 0x01000000000e7b82 */ /* 0x0000620000000a00 */
[----:B------:R-:W-:Y:S01]  /*1630*/  IMAD.U32 R5, RZ, RZ, UR5 ;  /* 0x00000005ff057e24 */ /* 0x000fe2000f8e00ff */
[----:B------:R-:W-:Y:S01]  /*1640*/  ULDC.64 UR4, c[0x4][0x70] ;  /* 0x01001c0000047ab9 */ /* 0x000fe20000000a00 */
[----:B------:R-:W-:Y:S02]  /*1650*/  IMAD.U32 R10, RZ, RZ, UR6 ;  /* 0x00000006ff0a7e24 */ /* 0x000fe4000f8e00ff */
[----:B------:R-:W-:Y:S02]  /*1660*/  IMAD.U32 R6, RZ, RZ, UR4 ;  /* 0x00000004ff067e24 */ /* 0x000fe4000f8e00ff */
[----:B------:R-:W-:-:S02]  /*1670*/  IMAD.U32 R7, RZ, RZ, UR5 ;  /* 0x00000005ff077e24 */ /* 0x000fc4000f8e00ff */
[----:B------:R-:W-:Y:S02]  /*1680*/  IMAD.U32 R11, RZ, RZ, UR7 ;  /* 0x00000007ff0b7e24 */ /* 0x000fe4000f8e00ff */
[----:B------:R-:W-:Y:S02]  /*1690*/  IMAD.MOV.U32 R8, RZ, RZ, 0x1e1 ;  /* 0x000001e1ff087424 */ /* 0x000fe400078e00ff */
[----:B------:R-:W-:Y:S02]  /*16a0*/  IMAD.MOV.U32 R12, RZ, RZ, 0x1 ;  /* 0x00000001ff0c7424 */ /* 0x000fe400078e00ff */
[----:B0-----:R-:W-:-:S07]  /*16b0*/  IMAD.MOV.U32 R13, RZ, RZ, RZ ;  /* 0x000000ffff0d7224 */ /* 0x001fce00078e00ff */
[----:B------:R-:W-:-:S07]  /*16c0*/  LEPC R20, `(.L_x_17) ;  /* 0x000000001014794e */ /* 0x000fce0000000000 */
[----:B-1---5:R-:W-:Y:S05]  /*16d0*/  CALL.ABS.NOINC R14 ;  /* 0x000000000e007343 */ /* 0x022fea0003c00000 */
.L_x_17:
[----:B------:R-:W-:-:S13]  /*16e0*/  ISETP.NE.AND P0, PT, R102, 0x3, PT ;  /* 0x000000036600780c */ /* 0x000fda0003f05270 */
[----:B------:R-:W-:Y:S05]  /*16f0*/  @!P0 BRA `(.L_x_18) ;  /* 0x0000000000048947 */ /* 0x000fea0003800000 */
[----:B------:R-:W-:Y:S01]  /*1700*/  BPT.TRAP 0x1 ;  /* 0x000000040000795c */ /* 0x000fe20000300000 */
.L_x_18:
[----:B------:R-:W0:Y:S01]  /*1710*/  S2UR UR5, SR_CgaCtaId ;  /* 0x00000000000579c3 */ /* 0x000e220000008800 */
[----:B------:R-:W-:Y:S01]  /*1720*/  UMOV UR4, 0x400 ;  /* 0x0000040000047882 */ /* 0x000fe20000000000 */
[----:B------:R-:W-:Y:S02]  /*1730*/  IMAD.U32 R0, RZ, RZ, UR40 ;  /* 0x00000028ff007e24 */ /* 0x000fe4000f8e00ff */
[----:B------:R-:W-:-:S03]  /*1740*/  IMAD.U32 R3, RZ, RZ, UR41 ;  /* 0x00000029ff037e24 */ /* 0x000fc6000f8e00ff */
[----:B------:R-:W-:Y:S01]  /*1750*/  SHF.L.U32 R0, R0, 0x1f, RZ ;  /* 0x0000001f00007819 */ /* 0x000fe200000006ff */
[----:B0-----:R-:W-:-:S06]  /*1760*/  ULEA UR4, UR5, UR4, 0x18 ;  /* 0x0000000405047291 */ /* 0x001fcc000f8ec03f */
[----:B------:R-:W-:-:S04]  /*1770*/  IMAD.U32 R6, RZ, RZ, UR4 ;  /* 0x00000004ff067e24 */ /* 0x000fc8000f8e00ff */
[----:B------:R-:W-:-:S04]  /*1780*/  IMAD R3, R3, 0x8, R6 ;  /* 0x0000000803037824 */ /* 0x000fc800078e0206 */
[----:B------:R0:W1:Y:S01]  /*1790*/  SYNCS.PHASECHK.TRANS64.TRYWAIT P1, [R3+URZ], R0 ;  /* 0x00000000030075a7 */ /* 0x000062000802017f */
[----:B------:R-:W-:Y:S05]  /*17a0*/  @!P0 BRA `(.L_x_19) ;  /* 0x0000000000048947 */ /* 0x000fea0003800000 */
[----:B------:R-:W-:Y:S01]  /*17b0*/  BPT.TRAP 0x1 ;  /* 0x000000040000795c */ /* 0x000fe20000300000 */
.L_x_19:
[----:B------:R-:W-:-:S05]  /*17c0*/  IMAD.U32 R4, RZ, RZ, UR44 ;  /* 0x0000002cff047e24 */ /* 0x000fca000f8e00ff */
[----:B------:R-:W-:Y:S01]  /*17d0*/  ISETP.GE.AND P2, PT, R4, 0x1, PT ;  /* 0x000000010400780c */ /* 0x000fe20003f46270 */
[----:B-1----:R-:W-:-:S12]  /*17e0*/  @P1 BRA `(.L_x_20) ;  /* 0x0000000000081947 */ /* 0x002fd80003800000 */
[----:B------:R-:W1:Y:S02]  /*17f0*/  SYNCS.PHASECHK.TRANS64.TRYWAIT P1, [R3+URZ], R0 ;  /* 0x00000000030075a7 */ /* 0x000e64000802017f */
[----:B-1----:R-:W-:Y:S05]  /*1800*/  @!P1 BRA `(.L_x_21) ;  /* 0x0000006800349947 */ /* 0x002fea0003800000 */
.L_x_20:
[----:B------:R-:W-:Y:S05]  /*1810*/  WARPSYNC.ALL ;  /* 0x0000000000007948 */ /* 0x000fea0003800000 */
[----:B------:R-:W-:Y:S01]  /*1820*/  R2UR UR4, R6 ;  /* 0x00000000060472ca */ /* 0x000fe200000e0000 */
[----:B------:R-:W-:Y:S01]  /*1830*/  ULEA UR5, UR41, UR45, 0xa ;  /* 0x0000002d29057291 */ /* 0x000fe2000f8e503f */
[----:B------:R-:W-:Y:S01]  /*1840*/  WARPGROUP.ARRIVE ;  /* 0x00000000000079c5 */ /* 0x000fe20000000000 */
[----:B------:R-:W-:Y:S01]  /*1850*/  UMOV UR9, 0x40000040 ;  /* 0x4000004000097882 */ /* 0x000fe20000000000 */
[----:B------:R-:W-:-:S04]  /*1860*/  UMOV UR11, 0x40000040 ;  /* 0x40000040000b7882 */ /* 0x000fc80000000000 */
[----:B------:R-:W-:-:S05]  /*1870*/  UMOV UR8, UR5 ;  /* 0x0000000500087c82 */ /* 0x000fca0008000000 */
[----:B------:R-:W-:-:S04]  /*1880*/  UIADD3 UR4, UR4, 0x1c180, URZ ;  /* 0x0001c18004047890 */ /* 0x000fc8000fffe03f */
[----:B------:R-:W-:-:S04]  /*1890*/  USHF.R.U32.HI UR4, URZ, 0x4, UR4 ;  /* 0x000000043f047899 */ /* 0x000fc80008011604 */
[----:B------:R-:W-:-:S04]  /*18a0*/  ULOP3.LUT UR4, UR4, 0x3fff, URZ, 0xc0, !UPT ;  /* 0x00003fff04047892 */ /* 0x000fc8000f8ec03f */
[----:B------:R-:W-:-:S04]  /*18b0*/  ULOP3.LUT UR4, UR4, 0x2000000, URZ, 0xfc, !UPT ;  /* 0x0200000004047892 */ /* 0x000fc8000f8efc3f */
[----:B------:R-:W-:-:S07]  /*18c0*/  ULEA UR6, UR41, UR4, 0xa ;  /* 0x0000000429067291 */ /* 0x000fce000f8e503f */
[----:B------:R-:W-:Y:S02]  /*18d0*/  UMOV UR10, UR6 ;  /* 0x00000006000a7c82 */ /* 0x000fe40008000000 */
[----:B------:R-:W-:Y:S01]  /*18e0*/  HGMMA.64x128x16.F32 R24, gdesc[UR8].tnspB, RZ, !UPT, gsb0 ;  /* 0x41e00000081879f0 */ /* 0x000fe2000c0008ff */
[----:B------:R-:W-:Y:S02]  /*18f0*/  UIADD3 UR8, UR5, 0x2, URZ ;  /* 0x0000000205087890 */ /* 0x000fe4000fffe03f */
[----:B------:R-:W-:Y:S01]  /*1900*/  UIADD3 UR10, UR6, 0x80, URZ ;  /* 0x00000080060a7890 */ /* 0x000fe2000fffe03f */
[----:B------:R-:W-:Y:S01]  /*1910*/  UMOV UR9, 0x40000040 ;  /* 0x4000004000097882 */ /* 0x000fe20000000000 */
[----:B------:R-:W-:Y:S01]  /*1920*/  UMOV UR11, 0x40000040 ;  /* 0x40000040000b7882 */ /* 0x000fe20000000000 */
[----:B------:R-:W-:Y:S02]  /*1930*/  WARPGROUP.DEPBAR.LE gsb0, 0x0 ;  /* 0x00008000000079c5 */ /* 0x000fe40000010000 */
[----:B------:R-:W-:-:S06]  /*1940*/  WARPGROUP.ARRIVE ;  /* 0x00000000000079c5 */ /* 0x000fcc0000000000 */
[----:B------:R-:W-:Y:S01]  /*1950*/  HGMMA.64x128x16.F32 R24, gdesc[UR8].tnspB, R24, gsb0 ;  /* 0x41e00000081879f0 */ /* 0x000fe20008000818 */
        /* <DEDUP_REMOVED lines=13> */
[----:B------:R-:W-:Y:S03]  /*1a30*/  HGMMA.64x128x16.F32 R24, gdesc[UR8].tnspB, R24, gsb0 ;  /* 0x41e00000081879f0 */ /* 0x000fe60008000818 */
[----:B------:R-:W-:Y:S02]  /*1a40*/  WARPGROUP.DEPBAR.LE gsb0, 0x0 ;  /* 0x00008000000079c5 */ /* 0x000fe40000010000 */
[----:B------:R-:W-:Y:S05]  /*1a50*/  @!P2 BRA `(.L_x_22) ;  /* 0x000000040028a947 */ /* 0x000fea0003800000 */
[----:B------:R-:W-:Y:S01]  /*1a60*/  UIADD3 UR5, UR41, 0x1, URZ ;  /* 0x0000000129057890 */ /* 0x000fe2000fffe03f */
[----:B01----:R-:W-:Y:S02]  /*1a70*/  IMAD.U32 R0, RZ, RZ, UR44 ;  /* 0x0000002cff007e24 */ /* 0x003fe4000f8e00ff */
[----:B------:R-:W-:Y:S01]  /*1a80*/  IMAD.U32 R3, RZ, RZ, UR41 ;  /* 0x00000029ff037e24 */ /* 0x000fe2000f8e00ff */
[----:B------:R-:W-:-:S04]  /*1a90*/  UISETP.NE.AND UP0, UPT, UR5, 0x7, UPT ;  /* 0x000000070500788c */ /* 0x000fc8000bf05270 */
[----:B------:R-:W-:Y:S02]  /*1aa0*/  USEL UR6, URZ, 0x1, UP0 ;  /* 0x000000013f067887 */ /* 0x000fe40008000000 */
[----:B------:R-:W-:Y:S02]  /*1ab0*/  USEL UR5, UR5, URZ, UP0 ;  /* 0x0000003f05057287 */ /* 0x000fe40008000000 */
[----:B------:R-:W-:-:S06]  /*1ac0*/  ULOP3.LUT UR6, UR40, UR6, URZ, 0x3c, !UPT ;  /* 0x0000000628067292 */ /* 0x000fcc000f8e3c3f */
[----:B------:R-:W-:-:S07]  /*1ad0*/  IMAD.U32 R7, RZ, RZ, UR6 ;  /* 0x00000006ff077e24 */ /* 0x000fce000f8e00ff */
.L_x_29:
[----:B------:R-:W-:Y:S05]  /*1ae0*/  @!P0 BRA `(.L_x_23) ;  /* 0x0000000000048947 */ /* 0x000fea0003800000 */
[----:B------:R-:W-:Y:S01]  /*1af0*/  BPT.TRAP 0x1 ;  /* 0x000000040000795c */ /* 0x000fe20000300000 */
.L_x_23:
[----:B------:R-:W0:Y:S01]  /*1b00*/  S2UR UR7, SR_CgaCtaId ;  /* 0x00000000000779c3 */ /* 0x000e220000008800 */
[----:B------:R-:W-:Y:S01]  /*1b10*/  UMOV UR6, 0x400 ;  /* 0x0000040000067882 */ /* 0x000fe20000000000 */
[----:B------:R-:W-:Y:S01]  /*1b20*/  IMAD.U32 R5, RZ, RZ, UR5 ;  /* 0x00000005ff057e24 */ /* 0x000fe2000f8e00ff */
[----:B------:R-:W-:Y:S01]  /*1b30*/  SHF.L.U32 R4, R7, 0x1f, RZ ;  /* 0x0000001f07047819 */ /* 0x000fe200000006ff */
[----:B0-----:R-:W-:-:S06]  /*1b40*/  ULEA UR6, UR7, UR6, 0x18 ;  /* 0x0000000607067291 */ /* 0x001fcc000f8ec03f */
[----:B------:R-:W-:-:S04]  /*1b50*/  IMAD.U32 R6, RZ, RZ, UR6 ;  /* 0x00000006ff067e24 */ /* 0x000fc8000f8e00ff */
[----:B------:R-:W-:-:S04]  /*1b60*/  IMAD R5, R5, 0x8, R6 ;  /* 0x0000000805057824 */ /* 0x000fc800078e0206 */
[----:B------:R0:W1:Y:S01]  /*1b70*/  SYNCS.PHASECHK.TRANS64.TRYWAIT P1, [R5+URZ], R4 ;  /* 0x00000004050075a7 */ /* 0x000062000802017f */
[----:B------:R-:W-:Y:S05]  /*1b80*/  @!P0 BRA `(.L_x_24) ;  /* 0x0000000000048947 */ /* 0x000fea0003800000 */
[----:B------:R-:W-:Y:S01]  /*1b90*/  BPT.TRAP 0x1 ;  /* 0x000000040000795c */ /* 0x000fe20000300000 */
.L_x_24:
[----:B-1----:R-:W-:Y:S05]  /*1ba0*/  @P1 BRA `(.L_x_25) ;  /* 0x0000000000081947 */ /* 0x002fea0003800000 */
[----:B------:R-:W1:Y:S02]  /*1bb0*/  SYNCS.PHASECHK.TRANS64.TRYWAIT P1, [R5+URZ], R4 ;  /* 0x00000004050075a7 */ /* 0x000e64000802017f */
[----:B-1----:R-:W-:Y:S05]  /*1bc0*/  @!P1 BRA `(.L_x_26) ;  /* 0x0000006400589947 */ /* 0x002fea0003800000 */
.L_x_25:
[----:B------:R-:W-:Y:S01]  /*1bd0*/  ULEA UR6, UR5, UR45, 0xa ;  /* 0x0000002d05067291 */ /* 0x000fe2000f8e503f */
[----:B------:R-:W-:Y:S01]  /*1be0*/  WARPGROUP.ARRIVE ;  /* 0x00000000000079c5 */ /* 0x000fe20000000000 */
[----:B------:R-:W-:Y:S01]  /*1bf0*/  ULEA UR7, UR5, UR4, 0xa ;  /* 0x0000000405077291 */ /* 0x000fe2000f8e503f */
[----:B------:R-:W-:Y:S01]  /*1c00*/  UMOV UR9, 0x40000040 ;  /* 0x4000004000097882 */ /* 0x000fe20000000000 */
[----:B------:R-:W-:-:S03]  /*1c10*/  UMOV UR11, 0x40000040 ;  /* 0x40000040000b7882 */ /* 0x000fc60000000000 */
[----:B------:R-:W-:Y:S02]  /*1c20*/  UMOV UR8, UR6 ;  /* 0x0000000600087c82 */ /* 0x000fe40008000000 */
[----:B------:R-:W-:Y:S02]  /*1c30*/  UMOV UR10, UR7 ;  /* 0x00000007000a7c82 */ /* 0x000fe40008000000 */
[----:B------:R-:W-:Y:S01]  /*1c40*/  HGMMA.64x128x16.F32 R24, gdesc[UR8].tnspB, R24, gsb0 ;  /* 0x41e00000081879f0 */ /* 0x000fe20008000818 */
[----:B------:R-:W-:Y:S02]  /*1c50*/  UIADD3 UR8, UR6, 0x2, URZ ;  /* 0x0000000206087890 */ /* 0x000fe4000fffe03f */
[----:B------:R-:W-:Y:S01]  /*1c60*/  UIADD3 UR10, UR7, 0x80, URZ ;  /* 0x00000080070a7890 */ /* 0x000fe2000fffe03f */
[----:B------:R-:W-:Y:S01]  /*1c70*/  UMOV UR9, 0x40000040 ;  /* 0x4000004000097882 */ /* 0x000fe20000000000 */
[----:B------:R-:W-:Y:S01]  /*1c80*/  UMOV UR11, 0x40000040 ;  /* 0x40000040000b7882 */ /* 0x000fe20000000000 */
[----:B------:R-:W-:-:S02]  /*1c90*/  WARPGROUP.DEPBAR.LE gsb0, 0x0 ;  /* 0x00008000000079c5 */ /* 0x000fc40000010000 */
        /* <DEDUP_REMOVED lines=18> */
[----:B------:R-:W-:Y:S01]  /*1dc0*/  BPT.TRAP 0x1 ;  /* 0x000000040000795c */ /* 0x000fe20000300000 */
.L_x_27:
[----:B------:R-:W-:-:S13]  /*1dd0*/  ISETP.NE.AND P1, PT, R22, RZ, PT ;  /* 0x000000ff1600720c */ /* 0x000fda0003f25270 */
[----:B01----:R-:W-:-:S04]  /*1de0*/  @P1 IMAD R4, R3, 0x8, R6 ;  /* 0x0000000803041824 */ /* 0x003fc800078e0206 */
[----:B------:R-:W-:-:S05]  /*1df0*/  @P1 VIADD R4, R4, 0x38 ;  /* 0x0000003804041836 */ /* 0x000fca0000000000 */
[----:B------:R-:W-:-:S04]  /*1e00*/  @P1 PRMT R4, R19, 0x654, R4 ;  /* 0x0000065413041816 */ /* 0x000fc80000000004 */
[----:B------:R0:W-:Y:S01]  /*1e10*/  @P1 SYNCS.ARRIVE.TRANS64.RED.A1T0 RZ, [R4+URZ], RZ ;  /* 0x000000ff04ff19a7 */ /* 0x0001e2000810043f */
[----:B------:R-:W-:-:S13]  /*1e20*/  ISETP.GT.U32.AND P1, PT, R18, 0x1, PT ;  /* 0x000000011200780c */ /* 0x000fda0003f24070 */
[----:B0-----:R-:W-:Y:S05]  /*1e30*/  @P1 BRA `(.L_x_28) ;  /* 0x0000000000041947 */ /* 0x001fea0003800000 */
[----:B------:R-:W-:Y:S01]  /*1e40*/  BPT.TRAP 0x1 ;  /* 0x000000040000795c */ /* 0x000fe20000300000 */
.L_x_28:
[----:B------:R-:W-:Y:S01]  /*1e50*/  UIADD3 UR5, UR5, 0x1, URZ ;  /* 0x0000000105057890 */ /* 0x000fe2000fffe03f */
[C---:B------:R-:W-:Y:S01]  /*1e60*/  ISETP.GT.AND P2, PT, R0.reuse, 0x1, PT ;  /* 0x000000010000780c */ /* 0x040fe20003f44270 */
[----:B------:R-:W-:Y:S02]  /*1e70*/  VIADD R3, R3, 0x1 ;  /* 0x0000000103037836 */ /* 0x000fe40000000000 */
[----:B------:R-:W-:Y:S01]  /*1e80*/  UISETP.NE.AND UP0, UPT, UR5, 0x7, UPT ;  /* 0x000000070500788c */ /* 0x000fe2000bf05270 */
[----:B------:R-:W-:Y:S02]  /*1e90*/  VIADD R0, R0, 0xffffffff ;  /* 0xffffffff00007836 */ /* 0x000fe40000000000 */
[C---:B------:R-:W-:Y:S01]  /*1ea0*/  ISETP.NE.AND P1, PT, R3.reuse, 0x7, PT ;  /* 0x000000070300780c */ /* 0x040fe20003f25270 */
[----:B------:R-:W-:Y:S02]  /*1eb0*/  USEL UR6, URZ, 0x1, UP0 ;  /* 0x000000013f067887 */ /* 0x000fe40008000000 */
[----:B------:R-:W-:Y:S01]  /*1ec0*/  USEL UR5, UR5, URZ, UP0 ;  /* 0x0000003f05057287 */ /* 0x000fe20008000000 */
[----:B------:R-:W-:-:S03]  /*1ed0*/  SEL R3, R3, RZ, P1 ;  /* 0x000000ff03037207 */ /* 0x000fc60000800000 */
[----:B------:R-:W-:Y:S01]  /*1ee0*/  LOP3.LUT R7, R7, UR6, RZ, 0x3c, !PT ;  /* 0x0000000607077c12 */ /* 0x000fe2000f8e3cff */
[----:B------:R-:W-:Y:S07]  /*1ef0*/  @P2 BRA `(.L_x_29) ;  /* 0xfffffff800f82947 */ /* 0x000fee000383ffff */
.L_x_22:
[----:B01----:R-:W0:Y:S02]  /*1f00*/  LDC R0, c[0x0][0x28c] ;  /* 0x0000a300ff007b82 */ /* 0x003e240000000800 */
[----:B0-----:R-:W-:-:S13]  /*1f10*/  ISETP.GE.AND P1, PT, R0, 0x1, PT ;  /* 0x000000010000780c */ /* 0x001fda0003f26270 */
[----:B------:R-:W-:Y:S05]  /*1f20*/  @!P1 BRA `(.L_x_30) ;  /* 0x0000000000509947 */ /* 0x000fea0003800000 */
[----:B------:R-:W-:Y:S05]  /*1f30*/  @!P0 BRA `(.L_x_31) ;  /* 0x0000000000048947 */ /* 0x000fea0003800000 */
[----:B------:R-:W-:Y:S01]  /*1f40*/  BPT.TRAP 0x1 ;  /* 0x000000040000795c */ /* 0x000fe20000300000 */
.L_x_31:
[----:B------:R-:W-:Y:S01]  /*1f50*/  ISETP.NE.AND P0, PT, R22, RZ, PT ;  /* 0x000000ff1600720c */ /* 0x000fe20003f05270 */
[----:B------:R-:W-:Y:S01]  /*1f60*/  BSSY B0, `(.L_x_32) ;  /* 0x000000e000007945 */ /* 0x000fe20003800000 */
[----:B------:R-:W-:-:S11]  /*1f70*/  ISETP.GT.U32.AND P1, PT, R18, 0x1, PT ;  /* 0x000000011200780c */ /* 0x000fd60003f24070 */
[----:B------:R-:W-:Y:S05]  /*1f80*/  @!P0 BRA `(.L_x_33) ;  /* 0x00000000002c8947 */ /* 0x000fea0003800000 */
[----:B------:R-:W-:-:S04]  /*1f90*/  UIADD3 UR6, UR44, UR41, URZ ;  /* 0x000000292c067290 */ /* 0x000fc8000fffe03f */
[----:B------:R-:W-:-:S04]  /*1fa0*/  UIMAD.WIDE.U32 UR4, UR6, 0x24924925, URZ ;  /* 0x24924925060478a5 */ /* 0x000fc8000f8e003f */
[----:B------:R-:W-:-:S04]  /*1fb0*/  UIADD3 UR4, UR6, -UR5, URZ ;  /* 0x8000000506047290 */ /* 0x000fc8000fffe03f */
[----:B------:R-:W-:-:S04]  /*1fc0*/  ULEA.HI UR4, UR4, UR5, URZ, 0x1f ;  /* 0x0000000504047291 */ /* 0x000fc8000f8ff83f */
[----:B------:R-:W-:-:S04]  /*1fd0*/  USHF.R.U32.HI UR4, URZ, 0x2, UR4 ;  /* 0x000000023f047899 */ /* 0x000fc80008011604 */
[----:B------:R-:W-:-:S06]  /*1fe0*/  UIMAD UR4, UR4, -0x7, UR6 ;  /* 0xfffffff9040478a4 */ /* 0x000fcc000f8e0206 */
[----:B------:R-:W-:-:S04]  /*1ff0*/  IMAD.U32 R3, RZ, RZ, UR4 ;  /* 0x00000004ff037e24 */ /* 0x000fc8000f8e00ff */
[----:B------:R-:W-:-:S04]  /*2000*/  IMAD R0, R3, 0x8, R6 ;  /* 0x0000000803007824 */ /* 0x000fc800078e0206 */
[----:B------:R-:W-:-:S05]  /*2010*/  VIADD R0, R0, 0x38 ;  /* 0x0000003800007836 */ /* 0x000fca0000000000 */
[----:B------:R-:W-:-:S04]  /*2020*/  PRMT R0, R19, 0x654, R0 ;  /* 0x0000065413007816 */ /* 0x000fc80000000000 */
[----:B------:R0:W-:Y:S03]  /*2030*/  SYNCS.ARRIVE.TRANS64.RED.A1T0 RZ, [R0+URZ], RZ ;  /* 0x000000ff00ff79a7 */ /* 0x0001e6000810043f */
.L_x_33:
[----:B------:R-:W-:Y:S05]  /*2040*/  BSYNC B0 ;  /* 0x0000000000007941 */ /* 0x000fea0003800000 */
.L_x_32:
[----:B------:R-:W-:Y:S05]  /*2050*/  @P1 BRA `(.L_x_30) ;  /* 0x0000000000041947 */ /* 0x000fea0003800000 */
[----:B------:R-:W-:Y:S01]  /*2060*/  BPT.TRAP 0x1 ;  /* 0x000000040000795c */ /* 0x000fe20000300000 */
.L_x_30:
[----:B------:R-:W-:Y:S01]  /*2070*/  UISETP.GE.U32.AND UP1, UPT, UR43, 0x7, UPT ;  /* 0x000000072b00788c */ /* 0x000fe2000bf26070 */
[----:B------:R-:W-:Y:S01]  /*2080*/  IMAD.SHL.U32 R100, R100, 0x80, RZ ;  /* 0x0000008064647824 */ /* 0x000fe200078e00ff */
[----:B------:R-:W-:Y:S01]  /*2090*/  UIADD3 UR41, UR43, UR41, URZ ;  /* 0x000000292b297290 */ /* 0x000fe2000fffe03f */
[----:B------:R-:W-:Y:S01]  /*20a0*/  SHF.R.S32.HI R11, RZ, 0x1f, R101 ;  /* 0x0000001fff0b7819 */ /* 0x000fe20000011465 */
[----:B------:R-:W-:Y:S01]  /*20b0*/  ULDC UR10, c[0x0][0x288] ;  /* 0x0000a200000a7ab9 */ /* 0x000fe20000000800 */
[----:B------:R-:W-:Y:S01]  /*20c0*/  IMAD.SHL.U32 R6, R103, 0x80, RZ ;  /* 0x0000008067067824 */ /* 0x000fe200078e00ff */
[C---:B------:R-:W-:Y:S01]  /*20d0*/  LOP3.LUT R8, R100.reuse, 0x6, R95, 0xf8, !PT ;  /* 0x0000000664087812 */ /* 0x040fe200078ef85f */
[----:B------:R-:W-:Y:S01]  /*20e0*/  UISETP.GT.U32.AND UP0, UPT, UR41, 0x6, UPT ;  /* 0x000000062900788c */ /* 0x000fe2000bf04070 */
[----:B------:R-:W-:Y:S01]  /*20f0*/  ISETP.GE.AND P0, PT, R100, UR10, PT ;  /* 0x0000000a64007c0c */ /* 0x000fe2000bf06270 */
[----:B------:R-:W-:Y:S01]  /*2100*/  ULDC.64 UR6, c[0x0][0x5d0] ;  /* 0x0001740000067ab9 */ /* 0x000fe20000000a00 */
[----:B------:R-:W-:Y:S01]  /*2110*/  ULDC UR11, c[0x0][0x284] ;  /* 0x0000a100000b7ab9 */ /* 0x000fe20000000800 */
[----:B------:R-:W-:Y:S01]  /*2120*/  @UP1 UIMAD.WIDE.U32 UR4, UR41, 0x24924925, URZ ;  /* 0x24924925290418a5 */ /* 0x000fe2000f8e003f */
[----:B------:R-:W-:Y:S01]  /*2130*/  SHF.R.S32.HI R9, RZ, 0x1f, R8 ;  /* 0x0000001fff097819 */ /* 0x000fe20000011408 */
[----:B0-----:R-:W-:Y:S01]  /*2140*/  IMAD R0, R11, UR6, RZ ;  /* 0x000000060b007c24 */ /* 0x001fe2000f8e02ff */
[----:B------:R-:W-:Y:S01]  /*2150*/  UISETP.LT.U32.AND UP0, UPT, UR43, 0x7, UP0 ;  /* 0x000000072b00788c */ /* 0x000fe20008701070 */
[----:B------:R-:W-:Y:S01]  /*2160*/  ISETP.GE.OR P0, PT, R6, UR11, P0 ;  /* 0x0000000b06007c0c */ /* 0x000fe20008706670 */
[----:B------:R-:W-:Y:S01]  /*2170*/  @UP1 UIADD3 UR4, UR41, -UR5, URZ ;  /* 0x8000000529041290 */ /* 0x000fe2000fffe03f */
[C---:B------:R-:W-:Y:S01]  /*2180*/  IMAD R3, R101.reuse, UR7, R0 ;  /* 0x0000000765037c24 */ /* 0x040fe2000f8e0200 */
[----:B------:R-:W-:Y:S01]  /*2190*/  ULDC.64 UR8, c[0x0][0x5c8] ;  /* 0x0001720000087ab9 */ /* 0x000fe20000000a00 */
[----:B------:R-:W-:Y:S01]  /*21a0*/  IMAD.WIDE.U32 R4, R101, UR6, R8 ;  /* 0x0000000665047c25 */ /* 0x000fe2000f8e0008 */
[----:B------:R-:W-:-:S02]  /*21b0*/  USEL UR6, URZ, 0x1, !UP0 ;  /* 0x000000013f067887 */ /* 0x000fc4000c000000 */
[----:B------:R-:W-:Y:S01]  /*21c0*/  @UP1 ULEA.HI UR4, UR4, UR5, URZ, 0x1f ;  /* 0x0000000504041291 */ /* 0x000fe2000f8ff83f */
[----:B------:R-:W-:Y:S01]  /*21d0*/  IMAD.WIDE R104, R103, 0x80, R88 ;  /* 0x0000008067687825 */ /* 0x000fe200078e0258 */
[----:B------:R-:W-:Y:S02]  /*21e0*/  ULOP3.LUT UR40, UR40, UR6, URZ, 0x3c, !UPT ;  /* 0x0000000628287292 */ /* 0x000fe4000f8e3c3f */
[----:B------:R-:W-:Y:S01]  /*21f0*/  @UP1 USHF.R.U32.HI UR4, URZ, 0x2, UR4 ;  /* 0x000000023f041899 */ /* 0x000fe20008011604 */
[----:B------:R-:W-:Y:S02]  /*2200*/  IMAD.IADD R5, R5, 0x1, R3 ;  /* 0x0000000105057824 */ /* 0x000fe400078e0203 */
[----:B------:R-:W-:Y:S01]  /*2210*/  IMAD R3, R105, UR8, RZ ;  /* 0x0000000869037c24 */ /* 0x000fe2000f8e02ff */
[----:B------:R-:W-:Y:S01]  /*2220*/  @UP1 ULOP3.LUT UR40, UR40, 0x1, UR4, 0x78, !UPT ;  /* 0x0000000128281892 */ /* 0x000fe2000f8e7804 */
[----:B------:R-:W-:-:S04]  /*2230*/  IMAD.WIDE.U32 R106, R104, UR8, R4 ;  /* 0x00000008686a7c25 */ /* 0x000fc8000f8e0004 */
[----:B------:R-:W-:Y:S02]  /*2240*/  IMAD R7, R104, UR9, R3 ;  /* 0x0000000968077c24 */ /* 0x000fe4000f8e0203 */
[----:B------:R-:W-:Y:S01]  /*2250*/  IMAD.MOV.U32 R0, RZ, RZ, -0x1 ;  /* 0xffffffffff007424 */ /* 0x000fe200078e00ff */
[----:B------:R-:W-:Y:S06]  /*2260*/  @P0 BRA `(.L_x_34) ;  /* 0x00000040001c0947 */ /* 0x000fec0003800000 */
[----:B-----5:R-:W-:Y:S01]  /*2270*/  FSETP.NEU.AND P0, PT, R90, RZ, PT ;  /* 0x000000ff5a00720b */ /* 0x020fe20003f0d000 */
[----:B------:R-:W-:Y:S01]  /*2280*/  IMAD.IADD R4, R94, 0x1, -R100 ;  /* 0x000000015e047824 */ /* 0x000fe200078e0a64 */
[----:B------:R-:W-:Y:S01]  /*2290*/  BSSY B0, `(.L_x_34) ;  /* 0x0000404000007945 */ /* 0x000fe20003800000 */
[----:B------:R-:W-:Y:S02]  /*22a0*/  IMAD.IADD R3, R99, 0x1, -R6 ;  /* 0x0000000163037824 */ /* 0x000fe400078e0a06 */
[----:B------:R-:W-:Y:S01]  /*22b0*/  IMAD.IADD R103, R107, 0x1, R7 ;  /* 0x000000016b677824 */ /* 0x000fe200078e0207 */
[----:B------:R-:W-:-:S04]  /*22c0*/  ISETP.GT.AND P2, PT, R4, RZ, PT ;  /* 0x000000ff0400720c */ /* 0x000fc80003f44270 */
[----:B------:R-:W-:-:S03]  /*22d0*/  ISETP.GT.AND P1, PT, R3, RZ, P2 ;  /* 0x000000ff0300720c */ /* 0x000fc60001724270 */
[----:B------:R-:W-:Y:S10]  /*22e0*/  @!P0 BRA `(.L_x_35) ;  /* 0x0000002c00288947 */ /* 0x000ff40003800000 */
[----:B------:R-:W0:Y:S01]  /*22f0*/  LDC.64 R110, c[0x0][0x5b8] ;  /* 0x00016e00ff6e7b82 */ /* 0x000e220000000a00 */
[----:B------:R-:W-:-:S07]  /*2300*/  ULDC.64 UR4, c[0x0][0x5c0] ;  /* 0x0001700000047ab9 */ /* 0x000fce0000000a00 */
[----:B------:R-:W1:Y:S08]  /*2310*/  LDC.64 R112, c[0x0][0x5b0] ;  /* 0x00016c00ff707b82 */ /* 0x000e700000000a00 */
[----:B------:R-:W2:Y:S01]  /*2320*/  LDC.64 R114, c[0x0][0x5a8] ;  /* 0x00016a00ff727b82 */ /* 0x000ea20000000a00 */
[-C--:B0-----:R-:W-:Y:S02]  /*2330*/  IMAD R6, R11, R110.reuse, RZ ;  /* 0x0000006e0b067224 */ /* 0x081fe400078e02ff */
[----:B------:R-:W-:-:S04]  /*2340*/  IMAD.WIDE.U32 R108, R101, R110, R8 ;  /* 0x0000006e656c7225 */ /* 0x000fc800078e0008 */
[----:B------:R-:W-:Y:S02]  /*2350*/  IMAD R107, R101, R111, R6 ;  /* 0x0000006f656b7224 */ /* 0x000fe400078e0206 */
[-C--:B-1----:R-:W-:Y:S02]  /*2360*/  IMAD R5, R105, R112.reuse, RZ ;  /* 0x0000007069057224 */ /* 0x082fe400078e02ff */
[----:B------:R-:W-:Y:S02]  /*2370*/  IMAD.IADD R13, R109, 0x1, R107 ;  /* 0x000000016d0d7824 */ /* 0x000fe400078e026b */
[----:B------:R-:W-:Y:S02]  /*2380*/  IMAD.MOV.U32 R12, RZ, RZ, R108 ;  /* 0x000000ffff0c7224 */ /* 0x000fe400078e006c */
[C---:B------:R-:W-:Y:S02]  /*2390*/  IMAD R111, R104.reuse, R113, R5 ;  /* 0x00000071686f7224 */ /* 0x040fe400078e0205 */
[----:B------:R-:W-:-:S04]  /*23a0*/  IMAD.WIDE.U32 R6, R104, R112, R12 ;  /* 0x0000007068067225 */ /* 0x000fc800078e000c */
[----:B------:R-:W-:Y:S01]  /*23b0*/  IMAD.IADD R5, R7, 0x1, R111 ;  /* 0x0000000107057824 */ /* 0x000fe200078e026f */
[----:B--2---:R-:W-:-:S04]  /*23c0*/  LEA R14, P0, R6, R114, 0x1 ;  /* 0x00000072060e7211 */ /* 0x004fc800078008ff */
[----:B------:R-:W-:-:S05]  /*23d0*/  LEA.HI.X R15, R6, R115, R5, 0x1, P0 ;  /* 0x00000073060f7211 */ /* 0x000fca00000f0c05 */
[----:B------:R0:W2:Y:S01]  /*23e0*/  @P1 LDG.E.LTC128B.U16 R5, desc[UR38][R14.64] ;  /* 0x000000260e051981 */ /* 0x0000a2000c1e1520 */
[----:B------:R-:W-:Y:S01]  /*23f0*/  LEA R10, P0, R106, UR4, 0x1 ;  /* 0x000000046a0a7c11 */ /* 0x000fe2000f8008ff */
[----:B------:R-:W-:Y:S01]  /*2400*/  IMAD.WIDE.U32 R6, R104, R112, R8 ;  /* 0x0000007068067225 */ /* 0x000fe200078e0008 */
[----:B------:R-:W-:Y:S03]  /*2410*/  BSSY B1, `(.L_x_36) ;  /* 0x0000012000017945 */ /* 0x000fe60003800000 */
[----:B------:R-:W-:Y:S02]  /*2420*/  IMAD.IADD R7, R111, 0x1, R7 ;  /* 0x000000016f077824 */ /* 0x000fe400078e0207 */
[----:B------:R-:W-:Y:S01]  /*2430*/  IMAD.WIDE.U32 R20, R101, R110, R6 ;  /* 0x0000006e65147225 */ /* 0x000fe200078e0006 */
[----:B0-----:R-:W-:-:S03]  /*2440*/  SHF.L.U64.HI R15, R112, 0x3, R113 ;  /* 0x00000003700f7819 */ /* 0x001fc60000010271 */
[----:B------:R-:W-:Y:S01]  /*2450*/  IMAD.IADD R7, R107, 0x1, R21 ;  /* 0x000000016b077824 */ /* 0x000fe200078e0215 */
[----:B------:R-:W-:Y:S01]  /*2460*/  LEA R6, P4, R20, R114, 0x1 ;  /* 0x0000007214067211 */ /* 0x000fe200078808ff */
[----:B------:R-:W-:-:S03]  /*2470*/  IMAD.SHL.U32 R14, R112, 0x8, RZ ;  /* 0x00000008700e7824 */ /* 0x000fc600078e00ff */
[----:B------:R-:W-:Y:S01]  /*2480*/  LEA.HI.X R7, R20, R115, R7, 0x1, P4 ;  /* 0x0000007314077211 */ /* 0x000fe200020f0c07 */
[----:B--2---:R-:W-:-:S05]  /*2490*/  HADD2.F32 R11, -RZ, R5.H0_H0 ;  /* 0x20000005ff0b7230 */ /* 0x004fca0000004100 */
[----:B------:R-:W-:-:S04]  /*24a0*/  FMUL R11, R11, R90 ;  /* 0x0000005a0b0b7220 */ /* 0x000fc80000400000 */
[----:B------:R-:W-:Y:S01]  /*24b0*/  FFMA R24, R24, R23, R11 ;  /* 0x0000001718187223 */ /* 0x000fe2000000000b */
[----:B------:R-:W-:Y:S02]  /*24c0*/  LEA.HI.X R11, R106, UR5, R103, 0x1, P0 ;  /* 0x000000056a0b7c11 */ /* 0x000fe400080f0c67 */
[----:B------:R-:W-:Y:S02]  /*24d0*/  ISETP.GT.AND P0, PT, R4, 0x1, PT ;  /* 0x000000010400780c */ /* 0x000fe40003f04270 */
[----:B------:R-:W-:Y:S02]  /*24e0*/  F2FP.F16.F32.PACK_AB R24, RZ, R24 ;  /* 0x00000018ff18723e */ /* 0x000fe400000000ff */
[----:B------:R-:W-:-:S03]  /*24f0*/  ISETP.GT.AND P3, PT, R3, RZ, P0 ;  /* 0x000000ff0300720c */ /* 0x000fc60000764270 */
[----:B------:R0:W-:Y:S10]  /*2500*/  @P1 STG.E.U16 desc[UR38][R10.64], R24 ;  /* 0x000000180a001986 */ /* 0x0001f4000c101526 */
[----:B------:R-:W-:Y:S05]  /*2510*/  @!P3 BRA `(.L_x_37) ;  /* 0x000000000004b947 */ /* 0x000fea0003800000 */
[----:B------:R1:W5:Y:S02]  /*2520*/  LDG.E.LTC128B.U16 R5, desc[UR38][R6.64+0x2] ;  /* 0x0000022606057981 */ /* 0x000364000c1e1520 */
.L_x_37:
[----:B------:R-:W-:Y:S05]  /*2530*/  BSYNC B1 ;  /* 0x0000000000017941 */ /* 0x000fea0003800000 */
.L_x_36:
[----:B-----5:R-:W-:Y:S01]  /*2540*/  HADD2.F32 R103, -RZ, R5.H0_H0 ;  /* 0x20000005ff677230 */ /* 0x020fe20000004100 */
[----:B------:R-:W-:Y:S01]  /*2550*/  ISETP.GT.AND P2, PT, R3, 0x8, P2 ;  /* 0x000000080300780c */ /* 0x000fe20001744270 */
[----:B------:R-:W-:Y:S01]  /*2560*/  IMAD.WIDE.U32 R20, R104, R112, R14 ;  /* 0x0000007068147225 */ /* 0x000fe200078e000e */
[----:B0-----:R-:W-:-:S03]  /*2570*/  PRMT R24, R5, 0x7610, R24 ;  /* 0x0000761005187816 */ /* 0x001fc60000000018 */
[----:B------:R-:W-:Y:S01]  /*2580*/  FMUL R12, R103, R90 ;  /* 0x0000005a670c7220 */ /* 0x000fe20000400000 */
[----:B------:R-:W-:Y:S01]  /*2590*/  IMAD.IADD R111, R111, 0x1, R21 ;  /* 0x000000016f6f7824 */ /* 0x000fe200078e0215 */
[----:B------:R-:W-:Y:S02]  /*25a0*/  IADD3 R108, P1, R108, R20, RZ ;  /* 0x000000146c6c7210 */ /* 0x000fe40007f3e0ff */
[----:B------:R-:W-:-:S03]  /*25b0*/  FFMA R12, R25, R23, R12 ;  /* 0x00000017190c7223 */ /* 0x000fc6000000000c */
[----:B------:R-:W-:Y:S01]  /*25c0*/  IMAD.X R13, R111, 0x1, R13, P1 ;  /* 0x000000016f0d7824 */ /* 0x000fe200008e060d */
[C---:B------:R-:W-:Y:S02]  /*25d0*/  LEA R14, P1, R108.reuse, R114, 0x1 ;  /* 0x000000726c0e7211 */ /* 0x040fe400078208ff */
[----:B------:R-:W-:Y:S02]  /*25e0*/  F2FP.F16.F32.PACK_AB R12, RZ, R12 ;  /* 0x0000000cff0c723e */ /* 0x000fe400000000ff */
[----:B------:R-:W-:Y:S02]  /*25f0*/  LEA.HI.X R15, R108, R115, R13, 0x1, P1 ;  /* 0x000000736c0f7211 */ /* 0x000fe400008f0c0d */
[----:B------:R-:W-:-:S05]  /*2600*/  PRMT R21, R12, 0x7610, R21 ;  /* 0x000076100c157816 */ /* 0x000fca0000000015 */
[----:B------:R0:W-:Y:S04]  /*2610*/  @P3 STG.E.U16 desc[UR38][R10.64+0x2], R21 ;  /* 0x000002150a003986 */ /* 0x0001e8000c101526 */
[----:B------:R-:W2:Y:S01]  /*2620*/  @P2 LDG.E.LTC128B.U16 R24, desc[UR38][R14.64] ;  /* 0x000000260e182981 */ /* 0x000ea2000c1e1520 */
[----:B------:R-:W-:Y:S01]  /*2630*/  IADD3 R20, P1, R8, R20, RZ ;  /* 0x0000001408147210 */ /* 0x000fe20007f3e0ff */
[----:B------:R-:W-:Y:S01]  /*2640*/  BSSY B1, `(.L_x_38) ;  /* 0x0000011000017945 */ /* 0x000fe20003800000 */
[----:B------:R-:W-:Y:S02]  /*2650*/  SHF.L.U64.HI R13, R91, 0x1, R92 ;  /* 0x000000015b0d7819 */ /* 0x000fe4000001025c */
[----:B------:R-:W-:Y:S01]  /*2660*/  ISETP.GT.AND P0, PT, R3, 0x8, P0 ;  /* 0x000000080300780c */ /* 0x000fe20000704270 */
[----:B0-----:R-:W-:Y:S01]  /*2670*/  IMAD.X R21, R9, 0x1, R111, P1 ;  /* 0x0000000109157824 */ /* 0x001fe200008e066f */
[----:B------:R-:W-:Y:S01]  /*2680*/  LEA R12, P1, R91, R10, 0x1 ;  /* 0x0000000a5b0c7211 */ /* 0x000fe200078208ff */
[----:B------:R-:W-:-:S04]  /*2690*/  IMAD.WIDE.U32 R20, R101, R110, R20 ;  /* 0x0000006e65147225 */ /* 0x000fc800078e0014 */
[----:B------:R-:W-:Y:S01]  /*26a0*/  IMAD.X R13, R13, 0x1, R11, P1 ;  /* 0x000000010d0d7824 */ /* 0x000fe200008e060b */
[----:B------:R-:W-:Y:S01]  /*26b0*/  LEA R8, P3, R20, R114, 0x1 ;  /* 0x0000007214087211 */ /* 0x000fe200078608ff */
[----:B------:R-:W-:-:S05]  /*26c0*/  IMAD.IADD R9, R107, 0x1, R21 ;  /* 0x000000016b097824 */ /* 0x000fca00078e0215 */
[----:B------:R-:W-:Y:S01]  /*26d0*/  LEA.HI.X R9, R20, R115, R9, 0x1, P3 ;  /* 0x0000007314097211 */ /* 0x000fe200018f0c09 */
[----:B--2---:R-:W-:-:S05]  /*26e0*/  HADD2.F32 R5, -RZ, R24.H0_H0 ;  /* 0x20000018ff057230 */ /* 0x004fca0000004100 */
[----:B------:R-:W-:-:S04]  /*26f0*/  FMUL R5, R5, R90 ;  /* 0x0000005a05057220 */ /* 0x000fc80000400000 */
[----:B------:R-:W-:-:S05]  /*2700*/  FFMA R5, R26, R23, R5 ;  /* 0x000000171a057223 */ /* 0x000fca0000000005 */
[----:B------:R-:W-:-:S05]  /*2710*/  F2FP.F16.F32.PACK_AB R5, RZ, R5 ;  /* 0x00000005ff05723e */ /* 0x000fca00000000ff */
[----:B------:R0:W-:Y:S01]  /*2720*/  @P2 STG.E.U16 desc[UR38][R12.64], R5 ;  /* 0x000000050c002986 */ /* 0x0001e2000c101526 */
[----:B------:R-:W-:Y:S05]  /*2730*/  @!P0 BRA `(.L_x_39) ;  /* 0x0000000000048947 */ /* 0x000fea0003800000 */
[----:B------:R2:W5:Y:S02]  /*2740*/  LDG.E.LTC128B.U16 R24, desc[UR38][R8.64+0x2] ;  /* 0x0000022608187981 */ /* 0x000564000c1e1520 */
.L_x_39:
[----:B------:R-:W-:Y:S05]  /*2750*/  BSYNC B1 ;  /* 0x0000000000017941 */ /* 0x000fea0003800000 */
.L_x_38:
[----:B0----5:R-:W-:Y:S01]  /*2760*/  HADD2.F32 R5, -RZ, R24.H0_H0 ;  /* 0x20000018ff057230 */ /* 0x021fe20000004100 */
[----:B------:R-:W-:Y:S01]  /*2770*/  ISETP.GT.AND P1, PT, R4, 0x8, PT ;  /* 0x000000080400780c */ /* 0x000fe20003f24270 */
[----:B------:R-:W-:Y:S03]  /*2780*/  BSSY B1, `(.L_x_40) ;  /* 0x0000008000017945 */ /* 0x000fe60003800000 */
[----:B------:R-:W-:Y:S01]  /*2790*/  FMUL R14, R5, R90 ;  /* 0x0000005a050e7220 */ /* 0x000fe20000400000 */
[----:B------:R-:W-:-:S03]  /*27a0*/  ISETP.GT.AND P2, PT, R3, RZ, P1 ;  /* 0x000000ff0300720c */ /* 0x000fc60000f44270 */
[----:B------:R-:W-:-:S05]  /*27b0*/  FFMA R14, R27, R23, R14 ;  /* 0x000000171b0e7223 */ /* 0x000fca000000000e */
[----:B------:R-:W-:-:S05]  /*27c0*/  F2FP.F16.F32.PACK_AB R14, RZ, R14 ;  /* 0x0000000eff0e723e */ /* 0x000fca00000000ff */
[----:B------:R0:W-:Y:S01]  /*27d0*/  @P0 STG.E.U16 desc[UR38][R12.64+0x2], R14 ;  /* 0x0000020e0c000986 */ /* 0x0001e2000c101526 */
[----:B------:R-:W-:Y:S05]  /*27e0*/  @!P2 BRA `(.L_x_41) ;  /* 0x000000000004a947 */ /* 0x000fea0003800000 */
[----:B------:R3:W5:Y:S02]  /*27f0*/  LDG.E.LTC128B.U16 R24, desc[UR38][R6.64+0x10] ;  /* 0x0000102606187981 */ /* 0x000764000c1e1520 */
.L_x_41:
[----:B------:R-:W-:Y:S05]  /*2800*/  BSYNC B1 ;  /* 0x0000000000017941 */ /* 0x000fea0003800000 */
.L_x_40:
[----:B-----5:R-:W-:Y:S01]  /*2810*/  HADD2.F32 R5, -RZ, R24.H0_H0 ;  /* 0x20000018ff057230 */ /* 0x020fe20000004100 */
        /* <DEDUP_REMOVED lines=9> */
.L_x_43:
[----:B------:R-:W-:Y:S05]  /*28b0*/  BSYNC B1 ;  /* 0x0000000000017941 */ /* 0x000fea0003800000 */
.L_x_42:
[----:B----45:R-:W-:Y:S01]  /*28c0*/  HADD2.F32 R5, -RZ, R24.H0_H0 ;  /* 0x20000018ff057230 */ /* 0x030fe20000004100 */
[----:B------:R-:W-:Y:S01]  /*28d0*/  ISETP.GT.AND P1, PT, R3, 0x8, P1 ;  /* 0x000000080300780c */ /* 0x000fe20000f24270 */
[----:B------:R-:W-:Y:S03]  /*28e0*/  BSSY B1, `(.L_x_44) ;  /* 0x0000007000017945 */ /* 0x000fe60003800000 */
[----:B0-----:R-:W-:-:S04]  /*28f0*/  FMUL R14, R5, R90 ;  /* 0x0000005a050e7220 */ /* 0x001fc80000400000 */
[----:B------:R-:W-:-:S05]  /*2900*/  FFMA R14, R29, R23, R14 ;  /* 0x000000171d0e7223 */ /* 0x000fca000000000e */
[----:B------:R-:W-:-:S05]  /*2910*/  F2FP.F16.F32.PACK_AB R14, RZ, R14 ;  /* 0x0000000eff0e723e */ /* 0x000fca00000000ff */
[----:B------:R0:W-:Y:S01]  /*2920*/  @P3 STG.E.U16 desc[UR38][R10.64+0x12], R14 ;  /* 0x0000120e0a003986 */ /* 0x0001e2000c101526 */
[----:B------:R-:W-:Y:S05]  /*2930*/  @!P1 BRA `(.L_x_45) ;  /* 0x0000000000049947 */ /* 0x000fea0003800000 */
[----:B------:R4:W5:Y:S02]  /*2940*/  LDG.E.LTC128B.U16 R24, desc[UR38][R8.64+0x10] ;  /* 0x0000102608187981 */ /* 0x000964000c1e1520 */
.L_x_45:
[----:B------:R-:W-:Y:S05]  /*2950*/  BSYNC B1 ;  /* 0x0000000000017941 */ /* 0x000fea0003800000 */
.L_x_44:
[----:B-----5:R-:W-:Y:S01]  /*2960*/  HADD2.F32 R5, -RZ, R24.H0_H0 ;  /* 0x20000018ff057230 */ /* 0x020fe20000004100 */
[----:B------:R-:W-:Y:S01]  /*2970*/  ISETP.GT.AND P0, PT, R3, 0x8, P0 ;  /* 0x000000080300780c */ /* 0x000fe20000704270 */
[----:B------:R-:W-:Y:S03]  /*2980*/  BSSY B1, `(.L_x_46) ;  /* 0x0000007000017945 */ /* 0x000fe60003800000 */
[----:B------:R-:W-:-:S04]  /*2990*/  FMUL R5, R5, R90 ;  /* 0x0000005a05057220 */ /* 0x000fc80000400000 */
[----:B------:R-:W-:-:S05]  /*29a0*/  FFMA R5, R30, R23, R5 ;  /* 0x000000171e057223 */ /* 0x000fca0000000005 */
[----:B------:R-:W-:-:S05]  /*29b0*/  F2FP.F16.F32.PACK_AB R5, RZ, R5 ;  /* 0x00000005ff05723e */ /* 0x000fca00000000ff */
[----:B------:R0:W-:Y:S01]  /*29c0*/  @P1 STG.E.U16 desc[UR38][R12.64+0x10], R5 ;  /* 0x000010050c001986 */ /* 0x0001e2000c101526 */
[----:B------:R-:W-:Y:S05]  /*29d0*/  @!P0 BRA `(.L_x_47) ;  /* 0x0000000000048947 */ /* 0x000fea0003800000 */
[----:B------:R0:W5:Y:S02]  /*29e0*/  LDG.E.LTC128B.U16 R24, desc[UR38][R8.64+0x12] ;  /* 0x0000122608187981 */ /* 0x000164000c1e1520 */
.L_x_47:
[----:B------:R-:W-:Y:S05]  /*29f0*/  BSYNC B1 ;  /* 0x0000000000017941 */ /* 0x000fea0003800000 */
.L_x_46:
        /* <DEDUP_REMOVED lines=10> */
.L_x_49:
[----:B------:R-:W-:Y:S05]  /*2aa0*/  BSYNC B1 ;  /* 0x0000000000017941 */ /* 0x000fea0003800000 */
.L_x_48:
        /* <DEDUP_REMOVED lines=10> */
.L_x_51:
[----:B------:R-:W-:Y:S05]  /*2b50*/  BSYNC B1 ;  /* 0x0000000000017941 */ /* 0x000fea0003800000 */
.L_x_50:
[----:B0----5:R-:W-:Y:S01]  /*2b60*/  HADD2.F32 R5, -RZ, R24.H0_H0 ;  /* 0x20000018ff057230 */ /* 0x021fe20000004100 */
        /* <DEDUP_REMOVED lines=8> */
.L_x_53:
[----:B------:R-:W-:Y:S05]  /*2bf0*/  BSYNC B1 ;  /* 0x0000000000017941 */ /* 0x000fea0003800000 */
.L_x_52:
        /* <DEDUP_REMOVED lines=9> */
.L_x_55:
[----:B------:R-:W-:Y:S05]  /*2c90*/  BSYNC B1 ;  /* 0x0000000000017941 */ /* 0x000fea0003800000 */
.L_x_54:
        /* <DEDUP_REMOVED lines=10> */
.L_x_57:
[----:B------:R-:W-:Y:S05]  /*2d40*/  BSYNC B1 ;  /* 0x0000000000017941 */ /* 0x000fea0003800000 */
.L_x_56:
        /* <DEDUP_REMOVED lines=10> */
.L_x_59:
[----:B------:R-:W-:Y:S05]  /*2df0*/  BSYNC B1 ;  /* 0x0000000000017941 */ /* 0x000fea0003800000 */
.L_x_58:
        /* <DEDUP_REMOVED lines=9> */
.L_x_61:
[----:B------:R-:W-:Y:S05]  /*2e90*/  BSYNC B1 ;  /* 0x0000000000017941 */ /* 0x000fea0003800000 */
.L_x_60:
        /* <DEDUP_REMOVED lines=9> */
.L_x_63:
[----:B------:R-:W-:Y:S05]  /*2f30*/  BSYNC B1 ;  /* 0x0000000000017941 */ /* 0x000fea0003800000 */
.L_x_62:
        /* <DEDUP_REMOVED lines=10> */
.L_x_65:
[----:B------:R-:W-:Y:S05]  /*2fe0*/  BSYNC B1 ;  /* 0x0000000000017941 */ /* 0x000fea0003800000 */
.L_x_64:
        /* <DEDUP_REMOVED lines=10> */
.L_x_67:
[----:B------:R-:W-:Y:S05]  /*3090*/  BSYNC B1 ;  /* 0x0000000000017941 */ /* 0x000fea0003800000 */
.L_x_66:
        /* <DEDUP_REMOVED lines=9> */
.L_x_69:
[----:B------:R-:W-:Y:S05]  /*3130*/  BSYNC B1 ;  /* 0x0000000000017941 */ /* 0x000fea0003800000 */
.L_x_68:
        /* <DEDUP_REMOVED lines=9> */
.L_x_71:
[----:B------:R-:W-:Y:S05]  /*31d0*/  BSYNC B1 ;  /* 0x0000000000017941 */ /* 0x000fea0003800000 */
.L_x_70:
        /* <DEDUP_REMOVED lines=10> */
.L_x_73:
[----:B------:R-:W-:Y:S05]  /*3280*/  BSYNC B1 ;  /* 0x0000000000017941 */ /* 0x000fea0003800000 */
.L_x_72:
        /* <DEDUP_REMOVED lines=10> */
.L_x_75:
[----:B------:R-:W-:Y:S05]  /*3330*/  BSYNC B1 ;  /* 0x0000000000017941 */ /* 0x000fea0003800000 */
.L_x_74:
        /* <DEDUP_REMOVED lines=9> */
.L_x_77:
[----:B------:R-:W-:Y:S05]  /*33d0*/  BSYNC B1 ;  /* 0x0000000000017941 */ /* 0x000fea0003800000 */
.L_x_76:
        /* <DEDUP_REMOVED lines=9> */
.L_x_79:
[----:B------:R-:W-:Y:S05]  /*3470*/  BSYNC B1 ;  /* 0x0000000000017941 */ /* 0x000fea0003800000 */
.L_x_78:
        /* <DEDUP_REMOVED lines=10> */
.L_x_81:
[----:B------:R-:W-:Y:S05]  /*3520*/  BSYNC B1 ;  /* 0x0000000000017941 */ /* 0x000fea0003800000 */
.L_x_80:
        /* <DEDUP_REMOVED lines=10> */
.L_x_83:
[----:B------:R-:W-:Y:S05]  /*35d0*/  BSYNC B1 ;  /* 0x0000000000017941 */ /* 0x000fea0003800000 */
.L_x_82:
        /* <DEDUP_REMOVED lines=9> */
.L_x_85:
[----:B------:R-:W-:Y:S05]  /*3670*/  BSYNC B1 ;  /* 0x0000000000017941 */ /* 0x000fea0003800000 */
.L_x_84:
        /* <DEDUP_REMOVED lines=9> */
.L_x_87:
[----:B------:R-:W-:Y:S05]  /*3710*/  BSYNC B1 ;  /* 0x0000000000017941 */ /* 0x000fea0003800000 */
.L_x_86:
        /* <DEDUP_REMOVED lines=10> */
.L_x_89:
[----:B------:R-:W-:Y:S05]  /*37c0*/  BSYNC B1 ;  /* 0x0000000000017941 */ /* 0x000fea0003800000 */
.L_x_88:
        /* <DEDUP_REMOVED lines=10> */
.L_x_91:
[----:B------:R-:W-:Y:S05]  /*3870*/  BSYNC B1 ;  /* 0x0000000000017941 */ /* 0x000fea0003800000 */
.L_x_90:
        /* <DEDUP_REMOVED lines=9> */
.L_x_93:
[----:B------:R-:W-:Y:S05]  /*3910*/  BSYNC B1 ;  /* 0x0000000000017941 */ /* 0x000fea0003800000 */
.L_x_92:
        /* <DEDUP_REMOVED lines=9> */
.L_x_95:
[----:B------:R-:W-:Y:S05]  /*39b0*/  BSYNC B1 ;  /* 0x0000000000017941 */ /* 0x000fea0003800000 */
.L_x_94:
        /* <DEDUP_REMOVED lines=10> */
.L_x_97:
[----:B------:R-:W-:Y:S05]  /*3a60*/  BSYNC B1 ;  /* 0x0000000000017941 */ /* 0x000fea0003800000 */
.L_x_96:
        /* <DEDUP_REMOVED lines=10> */
.L_x_99:
[----:B------:R-:W-:Y:S05]  /*3b10*/  BSYNC B1 ;  /* 0x0000000000017941 */ /* 0x000fea0003800000 */
.L_x_98:
        /* <DEDUP_REMOVED lines=9> */
.L_x_101:
[----:B------:R-:W-:Y:S05]  /*3bb0*/  BSYNC B1 ;  /* 0x0000000000017941 */ /* 0x000fea0003800000 */
.L_x_100:
        /* <DEDUP_REMOVED lines=9> */
.L_x_103:
[----:B------:R-:W-:Y:S05]  /*3c50*/  BSYNC B1 ;  /* 0x0000000000017941 */ /* 0x000fea0003800000 */
.L_x_102:
        /* <DEDUP_REMOVED lines=10> */
.L_x_105:
[----:B------:R-:W-:Y:S05]  /*3d00*/  BSYNC B1 ;  /* 0x0000000000017941 */ /* 0x000fea0003800000 */
.L_x_104:
        /* <DEDUP_REMOVED lines=10> */
.L_x_107:
[----:B------:R-:W-:Y:S05]  /*3db0*/  BSYNC B1 ;  /* 0x0000000000017941 */ /* 0x000fea0003800000 */
.L_x_106:
        /* <DEDUP_REMOVED lines=9> */
.L_x_109:
[----:B------:R-:W-:Y:S05]  /*3e50*/  BSYNC B1 ;  /* 0x0000000000017941 */ /* 0x000fea0003800000 */
.L_x_108:
        /* <DEDUP_REMOVED lines=9> */
.L_x_111:
[----:B------:R-:W-:Y:S05]  /*3ef0*/  BSYNC B1 ;  /* 0x0000000000017941 */ /* 0x000fea0003800000 */
.L_x_110:
        /* <DEDUP_REMOVED lines=10> */
.L_x_113:
[----:B------:R-:W-:Y:S05]  /*3fa0*/  BSYNC B1 ;  /* 0x0000000000017941 */ /* 0x000fea0003800000 */
.L_x_112:
        /* <DEDUP_REMOVED lines=10> */
.L_x_115:
[----:B------:R-:W-:Y:S05]  /*4050*/  BSYNC B1 ;  /* 0x0000000000017941 */ /* 0x000fea0003800000 */
.L_x_114:
        /* <DEDUP_REMOVED lines=9> */
.L_x_117:
[----:B------:R-:W-:Y:S05]  /*40f0*/  BSYNC B1 ;  /* 0x0000000000017941 */ /* 0x000fea0003800000 */
.L_x_116:
        /* <DEDUP_REMOVED lines=9> */
.L_x_119:
[----:B------:R-:W-:Y:S05]  /*4190*/  BSYNC B1 ;  /* 0x0000000000017941 */ /* 0x000fea0003800000 */
.L_x_118:
        /* <DEDUP_REMOVED lines=10> */
.L_x_121:
[----:B------:R-:W-:Y:S05]  /*4240*/  BSYNC B1 ;  /* 0x0000000000017941 */ /* 0x000fea0003800000 */
.L_x_120:
        /* <DEDUP_REMOVED lines=10> */
.L_x_123:
[----:B------:R-:W-:Y:S05]  /*42f0*/  BSYNC B1 ;  /* 0x0000000000017941 */ /* 0x000fea0003800000 */
.L_x_122:
        /* <DEDUP_REMOVED lines=9> */
.L_x_125:
[----:B------:R-:W-:Y:S05]  /*4390*/  BSYNC B1 ;  /* 0x0000000000017941 */ /* 0x000fea0003800000 */
.L_x_124:
        /* <DEDUP_REMOVED lines=9> */
.L_x_127:
[----:B------:R-:W-:Y:S05]  /*4430*/  BSYNC B1 ;  /* 0x0000000000017941 */ /* 0x000fea0003800000 */
.L_x_126:
        /* <DEDUP_REMOVED lines=10> */
.L_x_129:
[----:B------:R-:W-:Y:S05]  /*44e0*/  BSYNC B1 ;  /* 0x0000000000017941 */ /* 0x000fea0003800000 */
.L_x_128:
        /* <DEDUP_REMOVED lines=10> */
.L_x_131:
[----:B------:R-:W-:Y:S05]  /*4590*/  BSYNC B1 ;  /* 0x0000000000017941 */ /* 0x000fea0003800000 */
.L_x_130:
        /* <DEDUP_REMOVED lines=9> */
.L_x_133:
[----:B------:R-:W-:Y:S05]  /*4630*/  BSYNC B1 ;  /* 0x0000000000017941 */ /* 0x000fea0003800000 */
.L_x_132:
        /* <DEDUP_REMOVED lines=9> */
.L_x_135:
[----:B------:R-:W-:Y:S05]  /*46d0*/  BSYNC B1 ;  /* 0x0000000000017941 */ /* 0x000fea0003800000 */
.L_x_134:
        /* <DEDUP_REMOVED lines=10> */
.L_x_137:
[----:B------:R-:W-:Y:S05]  /*4780*/  BSYNC B1 ;  /* 0x0000000000017941 */ /* 0x000fea0003800000 */
.L_x_136:
        /* <DEDUP_REMOVED lines=10> */
.L_x_139:
[----:B------:R-:W-:Y:S05]  /*4830*/  BSYNC B1 ;  /* 0x0000000000017941 */ /* 0x000fea0003800000 */
.L_x_138:
        /* <DEDUP_REMOVED lines=9> */
.L_x_141:
[----:B------:R-:W-:Y:S05]  /*48d0*/  BSYNC B1 ;  /* 0x0000000000017941 */ /* 0x000fea0003800000 */
.L_x_140:
        /* <DEDUP_REMOVED lines=9> */
.L_x_143:
[----:B------:R-:W-:Y:S05]  /*4970*/  BSYNC B1 ;  /* 0x0000000000017941 */ /* 0x000fea0003800000 */
.L_x_142:
        /* <DEDUP_REMOVED lines=10> */
.L_x_145:
[----:B------:R-:W-:Y:S05]  /*4a20*/  BSYNC B1 ;  /* 0x0000000000017941 */ /* 0x000fea0003800000 */
.L_x_144:
        /* <DEDUP_REMOVED lines=10> */
.L_x_147:
[----:B------:R-:W-:Y:S05]  /*4ad0*/  BSYNC B1 ;  /* 0x0000000000017941 */ /* 0x000fea0003800000 */
.L_x_146:
        /* <DEDUP_REMOVED lines=9> */
.L_x_149:
[----:B------:R-:W-:Y:S05]  /*4b70*/  BSYNC B1 ;  /* 0x0000000000017941 */ /* 0x000fea0003800000 */
.L_x_148:
        /* <DEDUP_REMOVED lines=9> */
.L_x_151:
[----:B------:R-:W-:Y:S05]  /*4c10*/  BSYNC B1 ;  /* 0x0000000000017941 */ /* 0x000fea0003800000 */
.L_x_150:
        /* <DEDUP_REMOVED lines=10> */
.L_x_153:
[----:B------:R-:W-:Y:S05]  /*4cc0*/  BSYNC B1 ;  /* 0x0000000000017941 */ /* 0x000fea0003800000 */
.L_x_152:
[----:B-----5:R-:W-:Y:S01]  /*4cd0*/  HADD2.F32 R5, -RZ, R24.H0_H0 ;  /* 0x20000018ff057230 */ /* 0x020fe20000004100 */
[----:B------:R-:W-:Y:S01]  /*4ce0*/  ISETP.GT.AND P0, PT, R4, 0x79, PT ;  /* 0x000000790400780c */ /* 0x000fe20003f04270 */
[----:B------:R-:W-:Y:S01]  /*4cf0*/  @P2 IMAD.MOV.U32 R4, RZ, RZ, R10 ;  /* 0x000000ffff042224 */ /* 0x000fe200078e000a */
[----:B------:R-:W-:Y:S02]  /*4d00*/  BSSY B1, `(.L_x_154) ;  /* 0x000000a000017945 */ /* 0x000fe40003800000 */
[----:B------:R-:W-:Y:S01]  /*4d10*/  FMUL R5, R5, R90 ;  /* 0x0000005a05057220 */ /* 0x000fe20000400000 */
[----:B------:R-:W-:-:S03]  /*4d20*/  ISETP.GT.AND P3, PT, R3, RZ, P0 ;  /* 0x000000ff0300720c */ /* 0x000fc60000764270 */
[----:B------:R-:W-:-:S05]  /*4d30*/  FFMA R5, R84, R23, R5 ;  /* 0x0000001754057223 */ /* 0x000fca0000000005 */
[----:B------:R-:W-:-:S04]  /*4d40*/  F2FP.F16.F32.PACK_AB R5, RZ, R5 ;  /* 0x00000005ff05723e */ /* 0x000fc800000000ff */
[----:B0-----:R-:W-:Y:S01]  /*4d50*/  PRMT R14, R5, 0x7610, R14 ;  /* 0x00007610050e7816 */ /* 0x001fe2000000000e */
[----:B------:R-:W-:-:S05]  /*4d60*/  @P2 IMAD.MOV.U32 R5, RZ, RZ, R11 ;  /* 0x000000ffff052224 */ /* 0x000fca00078e000b */
[----:B------:R0:W-:Y:S01]  /*4d70*/  @P2 STG.E.U16 desc[UR38][R4.64+0xf0], R14 ;  /* 0x0000f00e04002986 */ /* 0x0001e2000c101526 */
[----:B------:R-:W-:Y:S05]  /*4d80*/  @!P3 BRA `(.L_x_155) ;  /* 0x000000000004b947 */ /* 0x000fea0003800000 */
[----:B------:R0:W5:Y:S02]  /*4d90*/  LDG.E.LTC128B.U16 R24, desc[UR38][R6.64+0xf2] ;  /* 0x0000f22606187981 */ /* 0x000164000c1e1520 */
.L_x_155:
[----:B------:R-:W-:Y:S05]  /*4da0*/  BSYNC B1 ;  /* 0x0000000000017941 */ /* 0x000fea0003800000 */
.L_x_154:
        /* <DEDUP_REMOVED lines=9> */
.L_x_157:
[----:B------:R-:W-:Y:S05]  /*4e40*/  BSYNC B1 ;  /* 0x0000000000017941 */ /* 0x000fea0003800000 */
.L_x_156:
[----:B-----5:R-:W-:Y:S01]  /*4e50*/  HADD2.F32 R5, -RZ, R24.H0_H0 ;  /* 0x20000018ff057230 */ /* 0x020fe20000004100 */
[----:B------:R-:W-:Y:S01]  /*4e60*/  ISETP.GT.AND P0, PT, R3, 0x8, P0 ;  /* 0x000000080300780c */ /* 0x000fe20000704270 */
[----:B0-----:R-:W-:Y:S01]  /*4e70*/  @P1 IMAD.MOV.U32 R4, RZ, RZ, R12 ;  /* 0x000000ffff041224 */ /* 0x001fe200078e000c */
[----:B------:R-:W-:Y:S02]  /*4e80*/  BSSY B1, `(.L_x_158) ;  /* 0x0000009000017945 */ /* 0x000fe40003800000 */
[----:B------:R-:W-:-:S04]  /*4e90*/  FMUL R5, R5, R90 ;  /* 0x0000005a05057220 */ /* 0x000fc80000400000 */
[----:B------:R-:W-:-:S05]  /*4ea0*/  FFMA R5, R86, R23, R5 ;  /* 0x0000001756057223 */ /* 0x000fca0000000005 */
[----:B------:R-:W-:-:S04]  /*4eb0*/  F2FP.F16.F32.PACK_AB R5, RZ, R5 ;  /* 0x00000005ff05723e */ /* 0x000fc800000000ff */
[----:B-1-3--:R-:W-:Y:S01]  /*4ec0*/  PRMT R6, R5, 0x7610, R6 ;  /* 0x0000761005067816 */ /* 0x00afe20000000006 */
[----:B------:R-:W-:-:S05]  /*4ed0*/  @P1 IMAD.MOV.U32 R5, RZ, RZ, R13 ;  /* 0x000000ffff051224 */ /* 0x000fca00078e000d */
[----:B------:R0:W-:Y:S01]  /*4ee0*/  @P1 STG.E.U16 desc[UR38][R4.64+0xf0], R6 ;  /* 0x0000f00604001986 */ /* 0x0001e2000c101526 */
[----:B------:R-:W-:Y:S05]  /*4ef0*/  @!P0 BRA `(.L_x_159) ;  /* 0x0000000000048947 */ /* 0x000fea0003800000 */
[----:B------:R1:W5:Y:S02]  /*4f00*/  LDG.E.LTC128B.U16 R24, desc[UR38][R8.64+0xf2] ;  /* 0x0000f22608187981 */ /* 0x000364000c1e1520 */
.L_x_159:
[----:B------:R-:W-:Y:S05]  /*4f10*/  BSYNC B1 ;  /* 0x0000000000017941 */ /* 0x000fea0003800000 */
.L_x_158:
[----:B------:R-:W-:Y:S05]  /*4f20*/  @!P0 BRA `(.L_x_160) ;  /* 0x0000001000e88947 */ /* 0x000fea0003800000 */
[----:B-----5:R-:W-:-:S05]  /*4f30*/  HADD2.F32 R3, -RZ, R24.H0_H0 ;  /* 0x20000018ff037230 */ /* 0x020fca0000004100 */
[----:B0-----:R-:W-:-:S04]  /*4f40*/  FMUL R4, R3, R90 ;  /* 0x0000005a03047220 */ /* 0x001fc80000400000 */
[----:B------:R-:W-:-:S05]  /*4f50*/  FFMA R4, R87, R23, R4 ;  /* 0x0000001757047223 */ /* 0x000fca0000000004 */
[----:B------:R-:W-:-:S05]  /*4f60*/  F2FP.F16.F32.PACK_AB R4, RZ, R4 ;  /* 0x00000004ff04723e */ /* 0x000fca00000000ff */
[----:B------:R3:W-:Y:S01]  /*4f70*/  STG.E.U16 desc[UR38][R12.64+0xf2], R4 ;  /* 0x0000f2040c007986 */ /* 0x0007e2000c101526 */
[----:B------:R-:W-:Y:S05]  /*4f80*/  BRA `(.L_x_160) ;  /* 0x0000001000d07947 */ /* 0x000fea0003800000 */
.L_x_35:
[----:B------:R-:W-:Y:S01]  /*4f90*/  ISETP.GT.AND P3, PT, R4, 0x1, PT ;  /* 0x000000010400780c */ /* 0x000fe20003f64270 */
[----:B------:R-:W-:Y:S01]  /*4fa0*/  ULDC.64 UR4, c[0x0][0x5c0] ;  /* 0x0001700000047ab9 */ /* 0x000fe20000000a00 */
[-C--:B------:R-:W-:Y:S01]  /*4fb0*/  FMUL R24, R24, R23.reuse ;  /* 0x0000001718187220 */ /* 0x080fe20000400000 */
[----:B------:R-:W-:Y:S01]  /*4fc0*/  LEA R6, P4, R106, UR4, 0x1 ;  /* 0x000000046a067c11 */ /* 0x000fe2000f8808ff */
[-C--:B------:R-:W-:Y:S01]  /*4fd0*/  FMUL R25, R25, R23.reuse ;  /* 0x0000001719197220 */ /* 0x080fe20000400000 */
[----:B------:R-:W-:Y:S01]  /*4fe0*/  ISETP.GT.AND P0, PT, R3, RZ, P3 ;  /* 0x000000ff0300720c */ /* 0x000fe20001f04270 */
[-C--:B------:R-:W-:Y:S01]  /*4ff0*/  FMUL R26, R26, R23.reuse ;  /* 0x000000171a1a7220 */ /* 0x080fe20000400000 */
[----:B------:R-:W-:Y:S01]  /*5000*/  F2FP.F16.F32.PACK_AB R24, RZ, R24 ;  /* 0x00000018ff18723e */ /* 0x000fe200000000ff */
[-C--:B------:R-:W-:Y:S01]  /*5010*/  FMUL R27, R27, R23.reuse ;  /* 0x000000171b1b7220 */ /* 0x080fe20000400000 */
[----:B------:R-:W-:Y:S01]  /*5020*/  LEA.HI.X R7, R106, UR5, R103, 0x1, P4 ;  /* 0x000000056a077c11 */ /* 0x000fe2000a0f0c67 */
[----:B------:R-:W-:Y:S01]  /*5030*/  FMUL R28, R28, R23 ;  /* 0x000000171c1c7220 */ /* 0x000fe20000400000 */
[----:B------:R-:W-:Y:S01]  /*5040*/  F2FP.F16.F32.PACK_AB R25, RZ, R25 ;  /* 0x00000019ff19723e */ /* 0x000fe200000000ff */
[-C--:B------:R-:W-:Y:S01]  /*5050*/  FMUL R29, R29, R23.reuse ;  /* 0x000000171d1d7220 */ /* 0x080fe20000400000 */
[----:B------:R-:W-:Y:S01]  /*5060*/  ISETP.GT.AND P2, PT, R3, 0x8, P2 ;  /* 0x000000080300780c */ /* 0x000fe20001744270 */
[----:B------:R-:W-:Y:S01]  /*5070*/  @P1 STG.E.U16 desc[UR38][R6.64], R24 ;  /* 0x0000001806001986 */ /* 0x000fe2000c101526 */
[----:B------:R-:W-:Y:S01]  /*5080*/  ISETP.GT.AND P1, PT, R4, 0x8, PT ;  /* 0x000000080400780c */ /* 0x000fe20003f24270 */
[-C--:B------:R-:W-:Y:S01]  /*5090*/  FMUL R30, R30, R23.reuse ;  /* 0x000000171e1e7220 */ /* 0x080fe20000400000 */
[C---:B------:R-:W-:Y:S01]  /*50a0*/  SHF.L.U64.HI R5, R91.reuse, 0x1, R92 ;  /* 0x000000015b057819 */ /* 0x040fe2000001025c */
[----:B------:R-:W-:Y:S01]  /*50b0*/  @P0 STG.E.U16 desc[UR38][R6.64+0x2], R25 ;  /* 0x0000021906000986 */ /* 0x000fe2000c101526 */
[----:B------:R-:W-:Y:S01]  /*50c0*/  LEA R8, P5, R91, R6, 0x1 ;  /* 0x000000065b087211 */ /* 0x000fe200078a08ff */
[-C--:B------:R-:W-:Y:S01]  /*50d0*/  FMUL R31, R31, R23.reuse ;  /* 0x000000171f1f7220 */ /* 0x080fe20000400000 */
[----:B------:R-:W-:Y:S01]  /*50e0*/  ISETP.GT.AND P3, PT, R3, 0x8, P3 ;  /* 0x000000080300780c */ /* 0x000fe20001f64270 */
[-C--:B------:R-:W-:Y:S01]  /*50f0*/  FMUL R32, R32, R23.reuse ;  /* 0x0000001720207220 */ /* 0x080fe20000400000 */
[----:B------:R-:W-:Y:S01]  /*5100*/  ISETP.GT.AND P0, PT, R4, 0x9, PT ;  /* 0x000000090400780c */ /* 0x000fe20003f04270 */
[----:B------:R-:W-:Y:S01]  /*5110*/  IMAD.X R9, R5, 0x1, R7, P5 ;  /* 0x0000000105097824 */ /* 0x000fe200028e0607 */
[----:B------:R-:W-:Y:S01]  /*5120*/  ISETP.GT.AND P4, PT, R3, RZ, P1 ;  /* 0x000000ff0300720c */ /* 0x000fe20000f84270 */
[-C--:B------:R-:W-:Y:S01]  /*5130*/  FMUL R33, R33, R23.reuse ;  /* 0x0000001721217220 */ /* 0x080fe20000400000 */
[----:B------:R-:W-:Y:S01]  /*5140*/  F2FP.F16.F32.PACK_AB R26, RZ, R26 ;  /* 0x0000001aff1a723e */ /* 0x000fe200000000ff */
[-C--:B------:R-:W-:Y:S01]  /*5150*/  FMUL R34, R34, R23.reuse ;  /* 0x0000001722227220 */ /* 0x080fe20000400000 */
[----:B------:R-:W-:Y:S01]  /*5160*/  ISETP.GT.AND P5, PT, R3, RZ, P0 ;  /* 0x000000ff0300720c */ /* 0x000fe200007a4270 */
[----:B------:R-:W-:Y:S01]  /*5170*/  FMUL R35, R35, R23 ;  /* 0x0000001723237220 */ /* 0x000fe20000400000 */
[----:B------:R-:W-:Y:S01]  /*5180*/  F2FP.F16.F32.PACK_AB R27, RZ, R27 ;  /* 0x0000001bff1b723e */ /* 0x000fe200000000ff */
[----:B------:R-:W-:Y:S01]  /*5190*/  @P2 STG.E.U16 desc[UR38][R8.64], R26 ;  /* 0x0000001a08002986 */ /* 0x000fe2000c101526 */
[----:B------:R-:W-:Y:S01]  /*51a0*/  F2FP.F16.F32.PACK_AB R28, RZ, R28 ;  /* 0x0000001cff1c723e */ /* 0x000fe200000000ff */
[-C--:B------:R-:W-:Y:S01]  /*51b0*/  FMUL R36, R36, R23.reuse ;  /* 0x0000001724247220 */ /* 0x080fe20000400000 */
[----:B------:R-:W-:Y:S01]  /*51c0*/  ISETP.GT.AND P2, PT, R3, 0x8, P1 ;  /* 0x000000080300780c */ /* 0x000fe20000f44270 */
[----:B------:R-:W-:Y:S01]  /*51d0*/  @P3 STG.E.U16 desc[UR38][R8.64+0x2], R27 ;  /* 0x0000021b08003986 */ /* 0x000fe2000c101526 */
[----:B------:R-:W-:Y:S01]  /*51e0*/  ISETP.GT.AND P1, PT, R4, 0x10, PT ;  /* 0x000000100400780c */ /* 0x000fe20003f24270 */
[----:B------:R-:W-:Y:S01]  /*51f0*/  FMUL R37, R37, R23 ;  /* 0x0000001725257220 */ /* 0x000fe20000400000 */
[----:B------:R-:W-:Y:S01]  /*5200*/  F2FP.F16.F32.PACK_AB R29, RZ, R29 ;  /* 0x0000001dff1d723e */ /* 0x000fe200000000ff */
[----:B------:R-:W-:Y:S01]  /*5210*/  @P4 STG.E.U16 desc[UR38][R6.64+0x10], R28 ;  /* 0x0000101c06004986 */ /* 0x000fe2000c101526 */
[C---:B------:R-:W-:Y:S01]  /*5220*/  ISETP.GT.AND P3, PT, R3.reuse, 0x8, P0 ;  /* 0x000000080300780c */ /* 0x040fe20000764270 */
[-C--:B------:R-:W-:Y:S01]  /*5230*/  FMUL R38, R38, R23.reuse ;  /* 0x0000001726267220 */ /* 0x080fe20000400000 */
[----:B------:R-:W-:Y:S01]  /*5240*/  ISETP.GT.AND P0, PT, R4, 0x11, PT ;  /* 0x000000110400780c */ /* 0x000fe20003f04270 */
[----:B------:R-:W-:Y:S01]  /*5250*/  @P5 STG.E.U16 desc[UR38][R6.64+0x12], R29 ;  /* 0x0000121d06005986 */ /* 0x000fe2000c101526 */
        /* <DEDUP_REMOVED lines=161> */
[----:B------:R-:W-:Y:S01]  /*5c70*/  FMUL R87, R87, R23 ;  /* 0x0000001757577220 */ /* 0x000fe20000400000 */
[----:B------:R-:W-:-:S02]  /*5c80*/  F2FP.F16.F32.PACK_AB R62, RZ, R62 ;  /* 0x0000003eff3e723e */ /* 0x000fc400000000ff */
[C---:B------:R-:W-:Y:S02]  /*5c90*/  ISETP.GT.AND P5, PT, R3.reuse, RZ, P0 ;  /* 0x000000ff0300720c */ /* 0x040fe400007a4270 */
[----:B------:R-:W-:Y:S01]  /*5ca0*/  F2FP.F16.F32.PACK_AB R63, RZ, R63 ;  /* 0x0000003fff3f723e */ /* 0x000fe200000000ff */
[----:B------:R-:W-:Y:S01]  /*5cb0*/  @P2 STG.E.U16 desc[UR38][R8.64+0x90], R62 ;  /* 0x0000903e08002986 */ /* 0x000fe2000c101526 */
[----:B------:R-:W-:Y:S02]  /*5cc0*/  F2FP.F16.F32.PACK_AB R64, RZ, R64 ;  /* 0x00000040ff40723e */ /* 0x000fe400000000ff */
[C---:B------:R-:W-:Y:S01]  /*5cd0*/  ISETP.GT.AND P2, PT, R3.reuse, 0x8, P1 ;  /* 0x000000080300780c */ /* 0x040fe20000f44270 */
[----:B------:R-:W-:Y:S01]  /*5ce0*/  @P3 STG.E.U16 desc[UR38][R8.64+0x92], R63 ;  /* 0x0000923f08003986 */ /* 0x000fe2000c101526 */
[----:B------:R-:W-:Y:S02]  /*5cf0*/  ISETP.GT.AND P1, PT, R4, 0x58, PT ;  /* 0x000000580400780c */ /* 0x000fe40003f24270 */
[----:B------:R-:W-:Y:S01]  /*5d00*/  F2FP.F16.F32.PACK_AB R65, RZ, R65 ;  /* 0x00000041ff41723e */ /* 0x000fe200000000ff */
[----:B------:R-:W-:Y:S01]  /*5d10*/  @P4 STG.E.U16 desc[UR38][R6.64+0xa0], R64 ;  /* 0x0000a04006004986 */ /* 0x000fe2000c101526 */
[----:B------:R-:W-:-:S02]  /*5d20*/  ISETP.GT.AND P3, PT, R3, 0x8, P0 ;  /* 0x000000080300780c */ /* 0x000fc40000764270 */
[----:B------:R-:W-:Y:S01]  /*5d30*/  ISETP.GT.AND P0, PT, R4, 0x59, PT ;  /* 0x000000590400780c */ /* 0x000fe20003f04270 */
[----:B------:R-:W-:Y:S01]  /*5d40*/  @P5 STG.E.U16 desc[UR38][R6.64+0xa2], R65 ;  /* 0x0000a24106005986 */ /* 0x000fe2000c101526 */
[C---:B------:R-:W-:Y:S02]  /*5d50*/  ISETP.GT.AND P4, PT, R3.reuse, RZ, P1 ;  /* 0x000000ff0300720c */ /* 0x040fe40000f84270 */
[----:B------:R-:W-:Y:S02]  /*5d60*/  F2FP.F16.F32.PACK_AB R66, RZ, R66 ;  /* 0x00000042ff42723e */ /* 0x000fe400000000ff */
[----:B------:R-:W-:Y:S02]  /*5d70*/  ISETP.GT.AND P5, PT, R3, RZ, P0 ;  /* 0x000000ff0300720c */ /* 0x000fe400007a4270 */
[----:B------:R-:W-:Y:S01]  /*5d80*/  F2FP.F16.F32.PACK_AB R67, RZ, R67 ;  /* 0x00000043ff43723e */ /* 0x000fe200000000ff */
[----:B------:R-:W-:Y:S01]  /*5d90*/  @P2 STG.E.U16 desc[UR38][R8.64+0xa0], R66 ;  /* 0x0000a04208002986 */ /* 0x000fe2000c101526 */
[----:B------:R-:W-:-:S02]  /*5da0*/  F2FP.F16.F32.PACK_AB R68, RZ, R68 ;  /* 0x00000044ff44723e */ /* 0x000fc400000000ff */
[C---:B------:R-:W-:Y:S01]  /*5db0*/  ISETP.GT.AND P2, PT, R3.reuse, 0x8, P1 ;  /* 0x000000080300780c */ /* 0x040fe20000f44270 */
[----:B------:R-:W-:Y:S01]  /*5dc0*/  @P3 STG.E.U16 desc[UR38][R8.64+0xa2], R67 ;  /* 0x0000a24308003986 */ /* 0x000fe2000c101526 */
[C---:B------:R-:W-:Y:S02]  /*5dd0*/  ISETP.GT.AND P1, PT, R4.reuse, 0x60, PT ;  /* 0x000000600400780c */ /* 0x040fe40003f24270 */
[----:B------:R-:W-:Y:S01]  /*5de0*/  F2FP.F16.F32.PACK_AB R69, RZ, R69 ;  /* 0x00000045ff45723e */ /* 0x000fe200000000ff */
[----:B------:R-:W-:Y:S01]  /*5df0*/  @P4 STG.E.U16 desc[UR38][R6.64+0xb0], R68 ;  /* 0x0000b04406004986 */ /* 0x000fe2000c101526 */
[C---:B------:R-:W-:Y:S02]  /*5e00*/  ISETP.GT.AND P3, PT, R3.reuse, 0x8, P0 ;  /* 0x000000080300780c */ /* 0x040fe40000764270 */
[----:B------:R-:W-:Y:S01]  /*5e10*/  ISETP.GT.AND P0, PT, R4, 0x61, PT ;  /* 0x000000610400780c */ /* 0x000fe20003f04270 */
[----:B------:R-:W-:Y:S01]  /*5e20*/  @P5 STG.E.U16 desc[UR38][R6.64+0xb2], R69 ;  /* 0x0000b24506005986 */ /* 0x000fe2000c101526 */
[----:B------:R-:W-:-:S02]  /*5e30*/  ISETP.GT.AND P4, PT, R3, RZ, P1 ;  /* 0x000000ff0300720c */ /* 0x000fc40000f84270 */
[C---:B------:R-:W-:Y:S02]  /*5e40*/  ISETP.GT.AND P5, PT, R3.reuse, RZ, P0 ;  /* 0x000000ff0300720c */ /* 0x040fe400007a4270 */
[----:B------:R-:W-:Y:S02]  /*5e50*/  F2FP.F16.F32.PACK_AB R70, RZ, R70 ;  /* 0x00000046ff46723e */ /* 0x000fe400000000ff */
[----:B------:R-:W-:Y:S02]  /*5e60*/  F2FP.F16.F32.PACK_AB R71, RZ, R71 ;  /* 0x00000047ff47723e */ /* 0x000fe400000000ff */
[----:B------:R-:W-:Y:S01]  /*5e70*/  F2FP.F16.F32.PACK_AB R72, RZ, R72 ;  /* 0x00000048ff48723e */ /* 0x000fe200000000ff */
[----:B------:R-:W-:Y:S01]  /*5e80*/  @P2 STG.E.U16 desc[UR38][R8.64+0xb0], R70 ;  /* 0x0000b04608002986 */ /* 0x000fe2000c101526 */
[----:B------:R-:W-:Y:S02]  /*5e90*/  F2FP.F16.F32.PACK_AB R73, RZ, R73 ;  /* 0x00000049ff49723e */ /* 0x000fe400000000ff */
[C---:B------:R-:W-:Y:S01]  /*5ea0*/  ISETP.GT.AND P1, PT, R3.reuse, 0x8, P1 ;  /* 0x000000080300780c */ /* 0x040fe20000f24270 */
[----:B------:R-:W-:Y:S01]  /*5eb0*/  @P3 STG.E.U16 desc[UR38][R8.64+0xb2], R71 ;  /* 0x0000b24708003986 */ /* 0x000fe2000c101526 */
[----:B------:R-:W-:-:S02]  /*5ec0*/  ISETP.GT.AND P2, PT, R3, 0x8, P0 ;  /* 0x000000080300780c */ /* 0x000fc40000744270 */
[C---:B------:R-:W-:Y:S01]  /*5ed0*/  ISETP.GT.AND P0, PT, R4.reuse, 0x69, PT ;  /* 0x000000690400780c */ /* 0x040fe20003f04270 */
[----:B------:R-:W-:Y:S01]  /*5ee0*/  @P4 STG.E.U16 desc[UR38][R6.64+0xc0], R72 ;  /* 0x0000c04806004986 */ /* 0x000fe2000c101526 */
[----:B------:R-:W-:Y:S02]  /*5ef0*/  ISETP.GT.AND P4, PT, R4, 0x68, PT ;  /* 0x000000680400780c */ /* 0x000fe40003f84270 */
[----:B------:R-:W-:Y:S01]  /*5f00*/  F2FP.F16.F32.PACK_AB R74, RZ, R74 ;  /* 0x0000004aff4a723e */ /* 0x000fe200000000ff */
[----:B------:R-:W-:Y:S01]  /*5f10*/  @P5 STG.E.U16 desc[UR38][R6.64+0xc2], R73 ;  /* 0x0000c24906005986 */ /* 0x000fe2000c101526 */
[C---:B------:R-:W-:Y:S02]  /*5f20*/  ISETP.GT.AND P5, PT, R3.reuse, RZ, P4 ;  /* 0x000000ff0300720c */ /* 0x040fe400027a4270 */
[----:B------:R-:W-:Y:S01]  /*5f30*/  ISETP.GT.AND P3, PT, R3, RZ, P0 ;  /* 0x000000ff0300720c */ /* 0x000fe20000764270 */
[----:B------:R-:W-:Y:S01]  /*5f40*/  @P1 STG.E.U16 desc[UR38][R8.64+0xc0], R74 ;  /* 0x0000c04a08001986 */ /* 0x000fe2000c101526 */
[----:B------:R-:W-:-:S02]  /*5f50*/  F2FP.F16.F32.PACK_AB R75, RZ, R75 ;  /* 0x0000004bff4b723e */ /* 0x000fc400000000ff */
[----:B------:R-:W-:Y:S02]  /*5f60*/  F2FP.F16.F32.PACK_AB R76, RZ, R76 ;  /* 0x0000004cff4c723e */ /* 0x000fe400000000ff */
[C---:B------:R-:W-:Y:S01]  /*5f70*/  ISETP.GT.AND P4, PT, R3.reuse, 0x8, P4 ;  /* 0x000000080300780c */ /* 0x040fe20002784270 */
[----:B------:R-:W-:Y:S01]  /*5f80*/  @P2 STG.E.U16 desc[UR38][R8.64+0xc2], R75 ;  /* 0x0000c24b08002986 */ /* 0x000fe2000c101526 */
[----:B------:R-:W-:Y:S02]  /*5f90*/  F2FP.F16.F32.PACK_AB R77, RZ, R77 ;  /* 0x0000004dff4d723e */ /* 0x000fe400000000ff */
[C---:B------:R-:W-:Y:S01]  /*5fa0*/  ISETP.GT.AND P2, PT, R4.reuse, 0x71, PT ;  /* 0x000000710400780c */ /* 0x040fe20003f44270 */
[----:B------:R-:W-:Y:S01]  /*5fb0*/  @P5 STG.E.U16 desc[UR38][R6.64+0xd0], R76 ;  /* 0x0000d04c06005986 */ /* 0x000fe2000c101526 */
[----:B------:R-:W-:Y:S02]  /*5fc0*/  ISETP.GT.AND P5, PT, R3, 0x8, P0 ;  /* 0x000000080300780c */ /* 0x000fe400007a4270 */
[C---:B------:R-:W-:Y:S01]  /*5fd0*/  ISETP.GT.AND P1, PT, R4.reuse, 0x78, PT ;  /* 0x000000780400780c */ /* 0x040fe20003f24270 */
[----:B------:R-:W-:Y:S01]  /*5fe0*/  @P3 STG.E.U16 desc[UR38][R6.64+0xd2], R77 ;  /* 0x0000d24d06003986 */ /* 0x000fe2000c101526 */
[----:B------:R-:W-:-:S02]  /*5ff0*/  ISETP.GT.AND P3, PT, R4, 0x70, PT ;  /* 0x000000700400780c */ /* 0x000fc40003f64270 */
[----:B------:R-:W-:Y:S01]  /*6000*/  ISETP.GT.AND P0, PT, R4, 0x79, PT ;  /* 0x000000790400780c */ /* 0x000fe20003f04270 */
[----:B------:R-:W-:Y:S01]  /*6010*/  @P4 IMAD.MOV.U32 R4, RZ, RZ, R8 ;  /* 0x000000ffff044224 */ /* 0x000fe200078e0008 */
[----:B------:R-:W-:Y:S01]  /*6020*/  F2FP.F16.F32.PACK_AB R78, RZ, R78 ;  /* 0x0000004eff4e723e */ /* 0x000fe200000000ff */
[----:B------:R-:W-:Y:S01]  /*6030*/  @P4 IMAD.MOV.U32 R5, RZ, RZ, R9 ;  /* 0x000000ffff054224 */ /* 0x000fe200078e0009 */
[----:B------:R-:W-:Y:S02]  /*6040*/  F2FP.F16.F32.PACK_AB R79, RZ, R79 ;  /* 0x0000004fff4f723e */ /* 0x000fe400000000ff */
[----:B------:R-:W-:Y:S02]  /*6050*/  F2FP.F16.F32.PACK_AB R80, RZ, R80 ;  /* 0x00000050ff50723e */ /* 0x000fe400000000ff */
[----:B------:R0:W-:Y:S01]  /*6060*/  @P4 STG.E.U16 desc[UR38][R4.64+0xd0], R78 ;  /* 0x0000d04e04004986 */ /* 0x0001e2000c101526 */
[----:B------:R-:W-:Y:S02]  /*6070*/  ISETP.GT.AND P4, PT, R3, RZ, P2 ;  /* 0x000000ff0300720c */ /* 0x000fe40001784270 */
[----:B------:R-:W-:-:S02]  /*6080*/  F2FP.F16.F32.PACK_AB R81, RZ, R81 ;  /* 0x00000051ff51723e */ /* 0x000fc400000000ff */
[----:B------:R-:W-:Y:S02]  /*6090*/  ISETP.GT.AND P2, PT, R3, 0x8, P2 ;  /* 0x000000080300780c */ /* 0x000fe40001744270 */
[----:B------:R-:W-:Y:S02]  /*60a0*/  F2FP.F16.F32.PACK_AB R82, RZ, R82 ;  /* 0x00000052ff52723e */ /* 0x000fe400000000ff */
[----:B------:R-:W-:Y:S02]  /*60b0*/  F2FP.F16.F32.PACK_AB R83, RZ, R83 ;  /* 0x00000053ff53723e */ /* 0x000fe400000000ff */
[----:B------:R-:W-:Y:S01]  /*60c0*/  F2FP.F16.F32.PACK_AB R84, RZ, R84 ;  /* 0x00000054ff54723e */ /* 0x000fe200000000ff */
[----:B0-----:R-:W-:Y:S01]  /*60d0*/  @P5 IMAD.MOV.U32 R4, RZ, RZ, R8 ;  /* 0x000000ffff045224 */ /* 0x001fe200078e0008 */
[----:B------:R-:W-:Y:S01]  /*60e0*/  F2FP.F16.F32.PACK_AB R85, RZ, R85 ;  /* 0x00000055ff55723e */ /* 0x000fe200000000ff */
[----:B------:R-:W-:Y:S01]  /*60f0*/  @P5 IMAD.MOV.U32 R5, RZ, RZ, R9 ;  /* 0x000000ffff055224 */ /* 0x000fe200078e0009 */
[----:B------:R-:W-:-:S02]  /*6100*/  F2FP.F16.F32.PACK_AB R86, RZ, R86 ;  /* 0x00000056ff56723e */ /* 0x000fc400000000ff */
[----:B------:R-:W-:Y:S02]  /*6110*/  F2FP.F16.F32.PACK_AB R87, RZ, R87 ;  /* 0x00000057ff57723e */ /* 0x000fe400000000ff */
[----:B------:R0:W-:Y:S01]  /*6120*/  @P5 STG.E.U16 desc[UR38][R4.64+0xd2], R79 ;  /* 0x0000d24f04005986 */ /* 0x0001e2000c101526 */
[C---:B------:R-:W-:Y:S02]  /*6130*/  ISETP.GT.AND P5, PT, R3.reuse, RZ, P3 ;  /* 0x000000ff0300720c */ /* 0x040fe40001fa4270 */
[----:B------:R-:W-:-:S11]  /*6140*/  ISETP.GT.AND P3, PT, R3, 0x8, P3 ;  /* 0x000000080300780c */ /* 0x000fd60001f64270 */
[----:B0-----:R-:W-:Y:S02]  /*6150*/  @P5 IMAD.MOV.U32 R4, RZ, RZ, R6 ;  /* 0x000000ffff045224 */ /* 0x001fe400078e0006 */
[----:B------:R-:W-:-:S05]  /*6160*/  @P5 IMAD.MOV.U32 R5, RZ, RZ, R7 ;  /* 0x000000ffff055224 */ /* 0x000fca00078e0007 */
[----:B------:R0:W-:Y:S01]  /*6170*/  @P5 STG.E.U16 desc[UR38][R4.64+0xe0], R80 ;  /* 0x0000e05004005986 */ /* 0x0001e2000c101526 */
[C---:B------:R-:W-:Y:S02]  /*6180*/  ISETP.GT.AND P5, PT, R3.reuse, RZ, P0 ;  /* 0x000000ff0300720c */ /* 0x040fe400007a4270 */
[----:B------:R-:W-:Y:S01]  /*6190*/  ISETP.GT.AND P0, PT, R3, 0x8, P0 ;  /* 0x000000080300780c */ /* 0x000fe20000704270 */
[----:B0-----:R-:W-:Y:S02]  /*61a0*/  @P4 IMAD.MOV.U32 R4, RZ, RZ, R6 ;  /* 0x000000ffff044224 */ /* 0x001fe400078e0006 */
[----:B------:R-:W-:-:S05]  /*61b0*/  @P4 IMAD.MOV.U32 R5, RZ, RZ, R7 ;  /* 0x000000ffff054224 */ /* 0x000fca00078e0007 */
[----:B------:R0:W-:Y:S01]  /*61c0*/  @P4 STG.E.U16 desc[UR38][R4.64+0xe2], R81 ;  /* 0x0000e25104004986 */ /* 0x0001e2000c101526 */
[C---:B------:R-:W-:Y:S02]  /*61d0*/  ISETP.GT.AND P4, PT, R3.reuse, RZ, P1 ;  /* 0x000000ff0300720c */ /* 0x040fe40000f84270 */
[----:B------:R-:W-:Y:S01]  /*61e0*/  ISETP.GT.AND P1, PT, R3, 0x8, P1 ;  /* 0x000000080300780c */ /* 0x000fe20000f24270 */
[----:B0-----:R-:W-:Y:S02]  /*61f0*/  @P3 IMAD.MOV.U32 R4, RZ, RZ, R8 ;  /* 0x000000ffff043224 */ /* 0x001fe400078e0008 */
[----:B------:R-:W-:-:S05]  /*6200*/  @P3 IMAD.MOV.U32 R5, RZ, RZ, R9 ;  /* 0x000000ffff053224 */ /* 0x000fca00078e0009 */
[----:B------:R0:W-:Y:S02]  /*6210*/  @P3 STG.E.U16 desc[UR38][R4.64+0xe0], R82 ;  /* 0x0000e05204003986 */ /* 0x0001e4000c101526 */
[----:B0-----:R-:W-:Y:S02]  /*6220*/  @P2 IMAD.MOV.U32 R4, RZ, RZ, R8 ;  /* 0x000000ffff042224 */ /* 0x001fe400078e0008 */
[----:B------:R-:W-:-:S05]  /*6230*/  @P2 IMAD.MOV.U32 R5, RZ, RZ, R9 ;  /* 0x000000ffff052224 */ /* 0x000fca00078e0009 */
[----:B------:R0:W-:Y:S02]  /*6240*/  @P2 STG.E.U16 desc[UR38][R4.64+0xe2], R83 ;  /* 0x0000e25304002986 */ /* 0x0001e4000c101526 */
[----:B0-----:R-:W-:Y:S02]  /*6250*/  @P4 IMAD.MOV.U32 R4, RZ, RZ, R6 ;  /* 0x000000ffff044224 */ /* 0x001fe400078e0006 */
[----:B------:R-:W-:-:S05]  /*6260*/  @P4 IMAD.MOV.U32 R5, RZ, RZ, R7 ;  /* 0x000000ffff054224 */ /* 0x000fca00078e0007 */
[----:B------:R0:W-:Y:S04]  /*6270*/  @P4 STG.E.U16 desc[UR38][R4.64+0xf0], R84 ;  /* 0x0000f05404004986 */ /* 0x0001e8000c101526 */
[----:B------:R1:W-:Y:S01]  /*6280*/  @P5 STG.E.U16 desc[UR38][R6.64+0xf2], R85 ;  /* 0x0000f25506005986 */ /* 0x0003e2000c101526 */
[----:B0-----:R-:W-:Y:S02]  /*6290*/  @P1 IMAD.MOV.U32 R4, RZ, RZ, R8 ;  /* 0x000000ffff041224 */ /* 0x001fe400078e0008 */
[----:B------:R-:W-:-:S05]  /*62a0*/  @P1 IMAD.MOV.U32 R5, RZ, RZ, R9 ;  /* 0x000000ffff051224 */ /* 0x000fca00078e0009 */
[----:B------:R1:W-:Y:S04]  /*62b0*/  @P1 STG.E.U16 desc[UR38][R4.64+0xf0], R86 ;  /* 0x0000f05604001986 */ /* 0x0003e8000c101526 */
[----:B------:R1:W-:Y:S02]  /*62c0*/  @P0 STG.E.U16 desc[UR38][R8.64+0xf2], R87 ;  /* 0x0000f25708000986 */ /* 0x0003e4000c101526 */
.L_x_160:
[----:B------:R-:W-:Y:S05]  /*62d0*/  BSYNC B0 ;  /* 0x0000000000007941 */ /* 0x000fea0003800000 */
.L_x_34:
[----:B------:R-:W-:Y:S01]  /*62e0*/  IADD3 R16, P0, R16, UR36, RZ ;  /* 0x0000002410107c10 */ /* 0x000fe2000ff1e0ff */
[----:B------:R-:W-:Y:S01]  /*62f0*/  ULDC.64 UR4, c[0x0][0x650] ;  /* 0x0001940000047ab9 */ /* 0x000fe20000000a00 */
[----:B------:R-:W-:Y:S01]  /*6300*/  PRMT R3, RZ, 0x7610, R3 ;  /* 0x00007610ff037816 */ /* 0x000fe20000000003 */
[----:B------:R-:W-:Y:S01]  /*6310*/  IMAD.MOV.U32 R100, RZ, RZ, -0x1 ;  /* 0xffffffffff647424 */ /* 0x000fe200078e00ff */
[----:B------:R-:W-:Y:S01]  /*6320*/  IADD3.X R17, R17, UR42, RZ, P0, !PT ;  /* 0x0000002a11117c10 */ /* 0x000fe200087fe4ff */
[----:B------:R-:W-:Y:S01]  /*6330*/  IMAD.MOV.U32 R101, RZ, RZ, -0x1 ;  /* 0xffffffffff657424 */ /* 0x000fe200078e00ff */
[----:B------:R-:W-:-:S04]  /*6340*/  ISETP.GE.U32.AND P0, PT, R16, UR4, PT ;  /* 0x0000000410007c0c */ /* 0x000fc8000bf06070 */
[----:B------:R-:W-:-:S13]  /*6350*/  ISETP.GE.U32.AND.EX P0, PT, R17, UR5, PT, P0 ;  /* 0x0000000511007c0c */ /* 0x000fda000bf06100 */
[----:B------:R-:W-:Y:S05]  /*6360*/  @P0 BRA `(.L_x_161) ;  /* 0x00000004004c0947 */ /* 0x000fea0003800000 */
[----:B------:R-:W0:Y:S01]  /*6370*/  LDC.64 R10, c[0x0][0x628] ;  /* 0x00018a00ff0a7b82 */ /* 0x000e220000000a00 */
[----:B---3--:R-:W3:Y:S01]  /*6380*/  S2R R12, SR_CTAID.X ;  /* 0x00000000000c7919 */ /* 0x008ee20000002500 */
[----:B-12-4-:R-:W-:Y:S02]  /*6390*/  IMAD.MOV.U32 R8, RZ, RZ, R16 ;  /* 0x000000ffff087224 */ /* 0x016fe400078e0010 */
[----:B------:R-:W-:Y:S01]  /*63a0*/  IMAD.MOV.U32 R9, RZ, RZ, R17 ;  /* 0x000000ffff097224 */ /* 0x000fe200078e0011 */
[----:B------:R-:W1:Y:S03]  /*63b0*/  S2R R20, SR_CTAID.Y ;  /* 0x0000000000147919 */ /* 0x000e660000002600 */
[----:B------:R-:W2:Y:S08]  /*63c0*/  LDC R0, c[0x0][0x630] ;  /* 0x00018c00ff007b82 */ /* 0x000eb00000000800 */
[----:B------:R-:W4:Y:S01]  /*63d0*/  LDC.64 R14, c[0x0][0x620] ;  /* 0x00018800ff0e7b82 */ /* 0x000f220000000a00 */
[----:B0-----:R-:W-:-:S04]  /*63e0*/  ISETP.NE.U32.AND P0, PT, R10, RZ, PT ;  /* 0x000000ff0a00720c */ /* 0x001fc80003f05070 */
[----:B------:R-:W-:-:S13]  /*63f0*/  ISETP.NE.AND.EX P0, PT, R11, RZ, PT, P0 ;  /* 0x000000ff0b00720c */ /* 0x000fda0003f05300 */
[----:B-1234-:R-:W-:Y:S05]  /*6400*/  @!P0 BRA `(.L_x_162) ;  /* 0x0000000000288947 */ /* 0x01efea0003800000 */
        /* <DEDUP_REMOVED lines=10> */
.L_x_162:
[-CC-:B------:R-:W-:Y:S01]  /*64b0*/  SHF.R.U64 R101, R8, R0.reuse, R9.reuse ;  /* 0x0000000008657219 */ /* 0x180fe20000001209 */
[----:B------:R-:W0:Y:S01]  /*64c0*/  LDC.64 R26, c[0x0][0x640] ;  /* 0x00019000ff1a7b82 */ /* 0x000e220000000a00 */
[----:B------:R-:W-:Y:S01]  /*64d0*/  SHF.R.U32.HI R0, RZ, R0, R9 ;  /* 0x00000000ff007219 */ /* 0x000fe20000011609 */
[----:B------:R-:W-:Y:S01]  /*64e0*/  ULDC UR4, c[0x0][0x150] ;  /* 0x0000540000047ab9 */ /* 0x000fe20000000800 */
[----:B------:R-:W-:Y:S02]  /*64f0*/  IADD3 R3, P0, RZ, -R101, RZ ;  /* 0x80000065ff037210 */ /* 0x000fe40007f1e0ff */
[----:B------:R-:W-:-:S03]  /*6500*/  I2FP.F32.U32 R7, R12 ;  /* 0x0000000c00077245 */ /* 0x000fc60000201000 */
[----:B------:R-:W1:Y:S01]  /*6510*/  LDC R6, c[0x0][0x618] ;  /* 0x00018600ff067b82 */ /* 0x000e620000000800 */
[----:B------:R-:W-:Y:S02]  /*6520*/  IMAD.X R5, RZ, RZ, ~R0, P0 ;  /* 0x000000ffff057224 */ /* 0x000fe400000e0e00 */
[----:B------:R-:W-:Y:S01]  /*6530*/  FMUL R7, R7, UR4 ;  /* 0x0000000407077c20 */ /* 0x000fe20008400000 */
[----:B------:R-:W-:Y:S01]  /*6540*/  ULDC UR4, c[0x0][0x154] ;  /* 0x0000550000047ab9 */ /* 0x000fe20000000800 */
[-C--:B------:R-:W-:Y:S02]  /*6550*/  IMAD R0, R5, R14.reuse, RZ ;  /* 0x0000000e05007224 */ /* 0x080fe400078e02ff */
[C---:B------:R-:W-:Y:S01]  /*6560*/  IMAD.WIDE.U32 R4, R3.reuse, R14, R16 ;  /* 0x0000000e03047225 */ /* 0x040fe200078e0010 */
[----:B------:R-:W2:Y:S01]  /*6570*/  LDC R8, c[0x0][0x608] ;  /* 0x00018200ff087b82 */ /* 0x000ea20000000800 */
[----:B------:R-:W3:Y:S02]  /*6580*/  F2I.U32.TRUNC.NTZ R7, R7 ;  /* 0x0000000700077305 */ /* 0x000ee4000020f000 */
[----:B------:R-:W-:Y:S01]  /*6590*/  IMAD R3, R3, R15, R0 ;  /* 0x0000000f03037224 */ /* 0x000fe200078e0200 */
[----:B------:R-:W-:-:S03]  /*65a0*/  I2FP.F32.U32 R0, R20 ;  /* 0x0000001400007245 */ /* 0x000fc60000201000 */
[----:B------:R-:W-:Y:S01]  /*65b0*/  IMAD.IADD R3, R5, 0x1, R3 ;  /* 0x0000000105037824 */ /* 0x000fe200078e0203 */
[----:B------:R-:W4:Y:S01]  /*65c0*/  LDC R11, c[0x0][0x658] ;  /* 0x00019600ff0b7b82 */ /* 0x000f220000000800 */
[----:B0-----:R-:W-:-:S04]  /*65d0*/  ISETP.NE.U32.AND P0, PT, R26, RZ, PT ;  /* 0x000000ff1a00720c */ /* 0x001fc80003f05070 */
[----:B------:R-:W-:-:S03]  /*65e0*/  ISETP.NE.AND.EX P0, PT, R27, RZ, PT, P0 ;  /* 0x000000ff1b00720c */ /* 0x000fc60003f05300 */
[----:B------:R-:W0:Y:S01]  /*65f0*/  LDC R9, c[0x0][0x144] ;  /* 0x00005100ff097b82 */ /* 0x000e220000000800 */
[-C--:B-1----:R-:W-:Y:S01]  /*6600*/  SHF.R.U64 R10, R4, R6.reuse, R3 ;  /* 0x00000006040a7219 */ /* 0x082fe20000001203 */
[----:B---3--:R-:W-:Y:S01]  /*6610*/  IMAD.MOV R7, RZ, RZ, -R7 ;  /* 0x000000ffff077224 */ /* 0x008fe200078e0a07 */
[----:B------:R-:W-:Y:S01]  /*6620*/  SHF.R.U32.HI R3, RZ, R6, R3 ;  /* 0x00000006ff037219 */ /* 0x000fe20000011603 */
[----:B------:R-:W-:-:S04]  /*6630*/  FMUL R6, R0, UR4 ;  /* 0x0000000400067c20 */ /* 0x000fc80008400000 */
[----:B------:R-:W1:Y:S01]  /*6640*/  LDC R21, c[0x0][0x148] ;  /* 0x00005200ff157b82 */ /* 0x000e620000000800 */
[----:B------:R3:W0:Y:S01]  /*6650*/  F2I.U32.TRUNC.NTZ R14, R6 ;  /* 0x00000006000e7305 */ /* 0x000622000020f000 */
[-CC-:B--2---:R-:W-:Y:S02]  /*6660*/  SHF.R.U64 R13, R10, R8.reuse, R3.reuse ;  /* 0x000000080a0d7219 */ /* 0x184fe40000001203 */
[----:B------:R-:W-:-:S04]  /*6670*/  SHF.R.U32.HI R0, RZ, R8, R3 ;  /* 0x00000008ff007219 */ /* 0x000fc80000011603 */
[----:B-----5:R-:W2:Y:S01]  /*6680*/  LDC R24, c[0x0][0x648] ;  /* 0x00019200ff187b82 */ /* 0x020ea20000000800 */
[-CC-:B----4-:R-:W-:Y:S02]  /*6690*/  SHF.R.U64 R15, R13, R11.reuse, R0.reuse ;  /* 0x0000000b0d0f7219 */ /* 0x190fe40000001200 */
[----:B------:R-:W-:-:S03]  /*66a0*/  SHF.R.U32.HI R5, RZ, R11, R0 ;  /* 0x0000000bff057219 */ /* 0x000fc60000011600 */
[----:B------:R-:W-:Y:S02]  /*66b0*/  IMAD.MOV.U32 R4, RZ, RZ, R15 ;  /* 0x000000ffff047224 */ /* 0x000fe400078e000f */
[----:B------:R-:W4:Y:S01]  /*66c0*/  LDC R28, c[0x0][0x638] ;  /* 0x00018e00ff1c7b82 */ /* 0x000f220000000800 */
[----:B0-----:R-:W-:-:S07]  /*66d0*/  IMAD R25, R9, R7, R12 ;  /* 0x0000000709197224 */ /* 0x001fce00078e020c */
[----:B------:R-:W0:Y:S08]  /*66e0*/  LDC R29, c[0x0][0x610] ;  /* 0x00018400ff1d7b82 */ /* 0x000e300000000800 */
[----:B------:R-:W0:Y:S01]  /*66f0*/  LDC R30, c[0x0][0x600] ;  /* 0x00018000ff1e7b82 */ /* 0x000e220000000800 */
[----:B-123--:R-:W-:Y:S05]  /*6700*/  @!P0 BRA `(.L_x_163) ;  /* 0x0000000000288947 */ /* 0x00efea0003800000 */
[----:B------:R-:W1:Y:S02]  /*6710*/  LDC R0, c[0x0][0x64c] ;  /* 0x00019300ff007b82 */ /* 0x000e640000000800 */
[----:B-1----:R-:W-:-:S05]  /*6720*/  IADD3 R3, P0, R15, R0, RZ ;  /* 0x000000000f037210 */ /* 0x002fca0007f1e0ff */
        /* <DEDUP_REMOVED lines=8> */
.L_x_163:
[----:B------:R-:W-:Y:S01]  /*67b0*/  ISETP.NE.AND P0, PT, R2, 0x1, PT ;  /* 0x000000010200780c */ /* 0x000fe20003f05270 */
[----:B------:R-:W-:Y:S01]  /*67c0*/  IMAD.MOV R14, RZ, RZ, -R14 ;  /* 0x000000ffff0e7224 */ /* 0x000fe200078e0a0e */
[----:B------:R-:W-:Y:S02]  /*67d0*/  SHF.R.U64 R3, R4, R24, R5 ;  /* 0x0000001804037219 */ /* 0x000fe40000001205 */
[----:B------:R-:W-:Y:S02]  /*67e0*/  LOP3.LUT R0, R13, R98, RZ, 0xc0, !PT ;  /* 0x000000620d007212 */ /* 0x000fe400078ec0ff */
[----:B------:R-:W-:Y:S01]  /*67f0*/  LOP3.LUT R10, R10, R97, RZ, 0xc0, !PT ;  /* 0x000000610a0a7212 */ /* 0x000fe200078ec0ff */
[----:B------:R-:W-:Y:S02]  /*6800*/  IMAD.MOV R4, RZ, RZ, -R3 ;  /* 0x000000ffff047224 */ /* 0x000fe400078e0a03 */
[----:B------:R-:W-:Y:S02]  /*6810*/  IMAD R0, R93, R3, R0 ;  /* 0x000000035d007224 */ /* 0x000fe400078e0200 */
[----:B----4-:R-:W-:-:S02]  /*6820*/  IMAD R3, R4, R28, R15 ;  /* 0x0000001c04037224 */ /* 0x010fc400078e020f */
[----:B------:R-:W-:Y:S02]  /*6830*/  @P0 IMAD R25, R21, R14, R20 ;  /* 0x0000000e15190224 */ /* 0x000fe400078e0214 */
[----:B0-----:R-:W-:Y:S02]  /*6840*/  IMAD R5, R3, R30, R10 ;  /* 0x0000001e03057224 */ /* 0x001fe400078e020a */
[----:B------:R-:W-:Y:S02]  /*6850*/  IMAD R0, R0, R29, R25 ;  /* 0x0000001d00007224 */ /* 0x000fe400078e0219 */
[----:B------:R-:W-:-:S03]  /*6860*/  IMAD.MOV.U32 R4, RZ, RZ, 0x1 ;  /* 0x00000001ff047424 */ /* 0x000fc600078e00ff */
[----:B------:R-:W-:Y:S02]  /*6870*/  SEL R100, R5, R0, !P0 ;  /* 0x0000000005647207 */ /* 0x000fe40004000000 */
[----:B------:R-:W-:Y:S02]  /*6880*/  PRMT R3, R4, 0x7610, R3 ;  /* 0x0000761004037816 */ /* 0x000fe40000000003 */
[----:B------:R-:W-:-:S07]  /*6890*/  SEL R0, R0, R5, !P0 ;  /* 0x0000000500007207 */ /* 0x000fce0004000000 */
.L_x_161:
[----:B------:R-:W-:Y:S01]  /*68a0*/  UIMAD.WIDE.U32 UR4, UR41, 0x24924925, URZ ;  /* 0x24924925290478a5 */ /* 0x000fe2000f8e003f */
[----:B------:R-:W-:Y:S01]  /*68b0*/  LOP3.LUT P0, RZ, R3, 0xff, RZ, 0xc0, !PT ;  /* 0x000000ff03ff7812 */ /* 0x000fe2000780c0ff */
[----:B------:R-:W-:Y:S02]  /*68c0*/  IMAD.MOV.U32 R103, RZ, RZ, R0 ;  /* 0x000000ffff677224 */ /* 0x000fe400078e0000 */
[----:B------:R-:W-:-:S04]  /*68d0*/  UIADD3 UR4, UR41, -UR5, URZ ;  /* 0x8000000529047290 */ /* 0x000fc8000fffe03f */
[----:B------:R-:W-:-:S04]  /*68e0*/  ULEA.HI UR4, UR4, UR5, URZ, 0x1f ;  /* 0x0000000504047291 */ /* 0x000fc8000f8ff83f */
[----:B------:R-:W-:-:S04]  /*68f0*/  USHF.R.U32.HI UR4, URZ, 0x2, UR4 ;  /* 0x000000023f047899 */ /* 0x000fc80008011604 */
[----:B------:R-:W-:Y:S01]  /*6900*/  UIMAD UR41, UR4, -0x7, UR41 ;  /* 0xfffffff9042978a4 */ /* 0x000fe2000f8e0229 */
[----:B------:R-:W-:Y:S11]  /*6910*/  @P0 BRA `(.L_x_164) ;  /* 0xffffffa800f00947 */ /* 0x000ff6000383ffff */
[----:B------:R-:W-:Y:S05]  /*6920*/  EXIT ;  /* 0x000000000000794d */ /* 0x000fea0003800000 */
.L_x_7:
        /* <DEDUP_REMOVED lines=26> */
.L_x_166:
[----:B------:R-:W0:Y:S01]  /*6ad0*/  LDC.64 R28, c[0x0][0x640] ;  /* 0x00019000ff1c7b82 */ /* 0x000e220000000a00 */
[-CC-:B------:R-:W-:Y:S01]  /*6ae0*/  SHF.R.U64 R22, R14, R6.reuse, R15.reuse ;  /* 0x000000060e167219 */ /* 0x180fe2000000120f */
[----:B------:R-:W-:Y:S01]  /*6af0*/  IMAD.MOV.U32 R30, RZ, RZ, 0x1 ;  /* 0x00000001ff1e7424 */ /* 0x000fe200078e00ff */
[----:B------:R-:W-:Y:S02]  /*6b00*/  SHF.R.U32.HI R6, RZ, R6, R15 ;  /* 0x00000006ff067219 */ /* 0x000fe4000001160f */
[----:B------:R-:W-:-:S03]  /*6b10*/  IADD3 R13, P0, RZ, -R22, RZ ;  /* 0x80000016ff0d7210 */ /* 0x000fc60007f1e0ff */
[----:B------:R-:W1:Y:S02]  /*6b20*/  LDC R12, c[0x0][0x618] ;  /* 0x00018600ff0c7b82 */ /* 0x000e640000000800 */
[----:B------:R-:W-:-:S04]  /*6b30*/  IMAD.X R11, RZ, RZ, ~R6, P0 ;  /* 0x000000ffff0b7224 */ /* 0x000fc800000e0e06 */
[-C--:B------:R-:W-:Y:S02]  /*6b40*/  IMAD R6, R11, R24.reuse, RZ ;  /* 0x000000180b067224 */ /* 0x080fe400078e02ff */
[----:B------:R-:W2:Y:S01]  /*6b50*/  LDC R14, c[0x0][0x608] ;  /* 0x00018200ff0e7b82 */ /* 0x000ea20000000800 */
[----:B------:R-:W-:-:S04]  /*6b60*/  IMAD.WIDE.U32 R10, R13, R24, R16 ;  /* 0x000000180d0a7225 */ /* 0x000fc800078e0010 */
[----:B------:R-:W-:-:S03]  /*6b70*/  IMAD R13, R13, R25, R6 ;  /* 0x000000190d0d7224 */ /* 0x000fc600078e0206 */
[----:B------:R-:W3:Y:S01]  /*6b80*/  LDC R27, c[0x0][0x658] ;  /* 0x00019600ff1b7b82 */ /* 0x000ee20000000800 */
[----:B------:R-:W-:Y:S01]  /*6b90*/  IMAD.IADD R11, R11, 0x1, R13 ;  /* 0x000000010b0b7824 */ /* 0x000fe200078e020d */
[----:B0-----:R-:W-:-:S04]  /*6ba0*/  ISETP.NE.U32.AND P0, PT, R28, RZ, PT ;  /* 0x000000ff1c00720c */ /* 0x001fc80003f05070 */
[----:B------:R-:W-:Y:S02]  /*6bb0*/  ISETP.NE.AND.EX P0, PT, R29, RZ, PT, P0 ;  /* 0x000000ff1d00720c */ /* 0x000fe40003f05300 */
[----:B------:R-:W0:Y:S01]  /*6bc0*/  LDC R20, c[0x0][0x600] ;  /* 0x00018000ff147b82 */ /* 0x000e220000000800 */
[-CC-:B-1----:R-:W-:Y:S01]  /*6bd0*/  SHF.R.U64 R8, R10, R12.reuse, R11.reuse ;  /* 0x0000000c0a087219 */ /* 0x182fe2000000120b */
[----:B------:R-:W-:Y:S01]  /*6be0*/  IMAD.MOV.U32 R10, RZ, RZ, -0x1 ;  /* 0xffffffffff0a7424 */ /* 0x000fe200078e00ff */
[----:B------:R-:W-:-:S05]  /*6bf0*/  SHF.R.U32.HI R11, RZ, R12, R11 ;  /* 0x0000000cff0b7219 */ /* 0x000fca000001160b */
[----:B------:R-:W1:Y:S01]  /*6c00*/  LDC R24, c[0x0][0x648] ;  /* 0x00019200ff187b82 */ /* 0x000e620000000800 */
[-CC-:B--2---:R-:W-:Y:S02]  /*6c10*/  SHF.R.U64 R21, R8, R14.reuse, R11.reuse ;  /* 0x0000000e08157219 */ /* 0x184fe4000000120b */
[----:B------:R-:W-:-:S05]  /*6c20*/  SHF.R.U32.HI R6, RZ, R14, R11 ;  /* 0x0000000eff067219 */ /* 0x000fca000001160b */
[----:B------:R-:W2:Y:S01]  /*6c30*/  LDC R26, c[0x0][0x638] ;  /* 0x00018e00ff1a7b82 */ /* 0x000ea20000000800 */
[-C--:B---3--:R-:W-:Y:S02]  /*6c40*/  SHF.L.U32 R10, R10, R27.reuse, RZ ;  /* 0x0000001b0a0a7219 */ /* 0x088fe400000006ff */
[-CC-:B------:R-:W-:Y:S02]  /*6c50*/  SHF.R.U64 R25, R21, R27.reuse, R6.reuse ;  /* 0x0000001b15197219 */ /* 0x180fe40000001206 */
[----:B------:R-:W-:Y:S02]  /*6c60*/  LOP3.LUT R32, RZ, R10, RZ, 0x33, !PT ;  /* 0x0000000aff207212 */ /* 0x000fe400078e33ff */
[----:B------:R-:W-:Y:S01]  /*6c70*/  SHF.R.U32.HI R11, RZ, R27, R6 ;  /* 0x0000001bff0b7219 */ /* 0x000fe20000011606 */
[----:B------:R-:W3:Y:S01]  /*6c80*/  LDC R31, c[0x0][0x610] ;  /* 0x00018400ff1f7b82 */ /* 0x000ee20000000800 */
[----:B------:R-:W-:Y:S01]  /*6c90*/  IMAD.MOV.U32 R10, RZ, RZ, R25 ;  /* 0x000000ffff0a7224 */ /* 0x000fe200078e0019 */
[----:B------:R-:W-:Y:S06]  /*6ca0*/  @!P0 BRA `(.L_x_167) ;  /* 0x0000000000288947 */ /* 0x000fec0003800000 */
        /* <DEDUP_REMOVED lines=10> */
.L_x_167:
[----:B------:R-:W-:Y:S02]  /*6d50*/  ISETP.NE.AND P0, PT, R2, 0x1, PT ;  /* 0x000000010200780c */ /* 0x000fe40003f05270 */
[----:B-1----:R-:W-:Y:S01]  /*6d60*/  SHF.R.U64 R6, R10, R24, R11 ;  /* 0x000000180a067219 */ /* 0x002fe2000000120b */
[----:B0-----:R-:W-:Y:S01]  /*6d70*/  VIADD R11, R20, 0xffffffff ;  /* 0xffffffff140b7836 */ /* 0x001fe20000000000 */
[----:B------:R-:W-:Y:S02]  /*6d80*/  SHF.L.U32 R30, R30, R27, RZ ;  /* 0x0000001b1e1e7219 */ /* 0x000fe400000006ff */
[----:B------:R-:W-:Y:S01]  /*6d90*/  LOP3.LUT R5, R21, R32, RZ, 0xc0, !PT ;  /* 0x0000002015057212 */ /* 0x000fe200078ec0ff */
[----:B------:R-:W-:-:S04]  /*6da0*/  IMAD.MOV R10, RZ, RZ, -R6 ;  /* 0x000000ffff0a7224 */ /* 0x000fc800078e0a06 */
[----:B------:R-:W-:Y:S01]  /*6db0*/  IMAD R6, R30, R6, R5 ;  /* 0x000000061e067224 */ /* 0x000fe200078e0205 */
[----:B------:R-:W-:Y:S01]  /*6dc0*/  LOP3.LUT R5, R8, R11, RZ, 0xc0, !PT ;  /* 0x0000000b08057212 */ /* 0x000fe200078ec0ff */
[----:B------:R-:W-:Y:S02]  /*6dd0*/  @P0 IMAD R7, R9, R23, R4 ;  /* 0x0000001709070224 */ /* 0x000fe400078e0204 */
[----:B--2---:R-:W-:Y:S02]  /*6de0*/  IMAD R4, R10, R26, R25 ;  /* 0x0000001a0a047224 */ /* 0x004fe400078e0219 */
[----:B---3--:R-:W-:Y:S02]  /*6df0*/  IMAD R7, R6, R31, R7 ;  /* 0x0000001f06077224 */ /* 0x008fe400078e0207 */
[----:B------:R-:W-:Y:S02]  /*6e00*/  IMAD R4, R4, R20, R5 ;  /* 0x0000001404047224 */ /* 0x000fe400078e0205 */
[----:B------:R-:W-:-:S02]  /*6e10*/  IMAD.MOV.U32 R8, RZ, RZ, 0x1 ;  /* 0x00000001ff087424 */ /* 0x000fc400078e00ff */
[----:B------:R-:W-:Y:S01]  /*6e20*/  IMAD.MOV.U32 R6, RZ, RZ, R22 ;  /* 0x000000ffff067224 */ /* 0x000fe200078e0016 */
[----:B------:R-:W-:Y:S02]  /*6e30*/  SEL R20, R4, R7, !P0 ;  /* 0x0000000704147207 */ /* 0x000fe40004000000 */
[----:B------:R-:W-:-:S07]  /*6e40*/  SEL R21, R7, R4, !P0 ;  /* 0x0000000407157207 */ /* 0x000fce0004000000 */
.L_x_165:
[----:B------:R-:W-:-:S08]  /*6e50*/  NOP ;  /* 0x0000000000007918 */ /* 0x000fd00000000000 */
[----:B------:R-:W0:-:S00]  /*6e60*/  USETMAXREG.DEALLOC.CTAPOOL 0x28 ;  /* 0x00000028000079c8 */ /* 0x000e0000080e0500 */
[----:B0-----:R-:W-:-:S13]  /*6e70*/  ISETP.NE.AND P0, PT, R3, RZ, PT ;  /* 0x000000ff0300720c */ /* 0x001fda0003f05270 */
[----:B------:R-:W-:Y:S05]  /*6e80*/  @P0 EXIT ;  /* 0x000000000000094d */ /* 0x000fea0003800000 */
[----:B------:R-:W-:Y:S01]  /*6e90*/  LOP3.LUT P0, RZ, R8, 0xff, RZ, 0xc0, !PT ;  /* 0x000000ff08ff7812 */ /* 0x000fe2000780c0ff */
[----:B------:R-:W-:Y:S02]  /*6ea0*/  IMAD.MOV.U32 R3, RZ, RZ, 0x1 ;  /* 0x00000001ff037424 */ /* 0x000fe400078e00ff */
[----:B------:R-:W-:-:S10]  /*6eb0*/  IMAD.MOV.U32 R8, RZ, RZ, RZ ;  /* 0x000000ffff087224 */ /* 0x000fd400078e00ff */
[----:B------:R-:W-:Y:S05]  /*6ec0*/  @!P0 BRA `(.L_x_168) ;  /* 0x0000000c00588947 */ /* 0x000fea0003800000 */
[----:B------:R-:W0:Y:S01]  /*6ed0*/  LDC R3, c[0x0][0x28c] ;  /* 0x0000a300ff037b82 */ /* 0x000e220000000800 */
[----:B------:R-:W1:Y:S01]  /*6ee0*/  S2R R13, SR_CgaCtaId ;  /* 0x00000000000d7919 */ /* 0x000e620000008800 */
[----:B------:R-:W-:Y:S01]  /*6ef0*/  ULDC UR5, c[0x0][0x658] ;  /* 0x0001960000057ab9 */ /* 0x000fe20000000800 */
[----:B------:R-:W-:Y:S01]  /*6f00*/  UMOV UR6, 0xffffffff ;  /* 0xffffffff00067882 */ /* 0x000fe20000000000 */
[----:B------:R-:W-:Y:S01]  /*6f10*/  BSSY B0, `(.L_x_168) ;  /* 0x00000d1000007945 */ /* 0x000fe20003800000 */
[----:B------:R-:W-:Y:S01]  /*6f20*/  USHF.L.U32 UR6, UR6, UR5, URZ ;  /* 0x0000000506067299 */ /* 0x000fe2000800063f */
[----:B------:R-:W-:Y:S01]  /*6f30*/  IMAD.MOV.U32 R10, RZ, RZ, 0x1 ;  /* 0x00000001ff0a7424 */ /* 0x000fe200078e00ff */
[----:B------:R-:W-:Y:S01]  /*6f40*/  LOP3.LUT R9, R18, 0x2, RZ, 0xfc, !PT ;  /* 0x0000000212097812 */ /* 0x000fe200078efcff */
[----:B------:R-:W-:Y:S01]  /*6f50*/  IMAD.MOV.U32 R8, RZ, RZ, RZ ;  /* 0x000000ffff087224 */ /* 0x000fe200078e00ff */
[----:B------:R-:W-:Y:S01]  /*6f60*/  ULDC UR4, c[0x0][0x600] ;  /* 0x0001800000047ab9 */ /* 0x000fe20000000800 */
[----:B------:R-:W-:Y:S01]  /*6f70*/  UMOV UR7, 0x1 ;  /* 0x0000000100077882 */ /* 0x000fe20000000000 */
[----:B------:R-:W-:-:S02]  /*6f80*/  UIADD3 UR13, UR4, -0x1, URZ ;  /* 0xffffffff040d7890 */ /* 0x000fc4000fffe03f */
[----:B------:R-:W-:Y:S02]  /*6f90*/  USHF.L.U32 UR15, UR7, UR5, URZ ;  /* 0x00000005070f7299 */ /* 0x000fe4000800063f */
[----:B------:R-:W-:Y:S01]  /*6fa0*/  ULOP3.LUT UR14, URZ, UR6, URZ, 0x33, !UPT ;  /* 0x000000063f0e7292 */ /* 0x000fe2000f8e333f */
[----:B------:R-:W-:Y:S01]  /*6fb0*/  ULDC.64 UR22, c[0x0][0x198] ;  /* 0x0000660000167ab9 */ /* 0x000fe20000000a00 */
[----:B0-----:R-:W-:-:S05]  /*6fc0*/  VIADD R3, R3, 0x3f ;  /* 0x0000003f03037836 */ /* 0x001fca0000000000 */
[----:B------:R-:W-:-:S04]  /*6fd0*/  SHF.R.S32.HI R4, RZ, 0x1f, R3 ;  /* 0x0000001fff047819 */ /* 0x000fc80000011403 */
[----:B------:R-:W-:Y:S01]  /*6fe0*/  LEA.HI R4, R4, R3, RZ, 0x6 ;  /* 0x0000000304047211 */ /* 0x000fe200078f30ff */
[C---:B-1----:R-:W-:Y:S02]  /*6ff0*/  IMAD.SHL.U32 R12, R13.reuse, 0x20, RZ ;  /* 0x000000200d0c7824 */ /* 0x042fe400078e00ff */
[----:B------:R-:W-:Y:S01]  /*7000*/  IMAD.SHL.U32 R13, R13, 0x800, RZ ;  /* 0x000008000d0d7824 */ /* 0x000fe200078e00ff */
[----:B------:R-:W-:Y:S01]  /*7010*/  SHF.R.S32.HI R11, RZ, 0x6, R4 ;  /* 0x00000006ff0b7819 */ /* 0x000fe20000011404 */
[----:B------:R-:W-:Y:S01]  /*7020*/  IMAD.MOV.U32 R3, RZ, RZ, 0x1 ;  /* 0x00000001ff037424 */ /* 0x000fe200078e00ff */
[----:B------:R-:W-:Y:S02]  /*7030*/  LOP3.LUT R12, R12, 0x20, RZ, 0xc0, !PT ;  /* 0x000000200c0c7812 */ /* 0x000fe400078ec0ff */
[----:B------:R-:W-:Y:S01]  /*7040*/  LOP3.LUT R13, R13, 0x800, RZ, 0xc0, !PT ;  /* 0x000008000d0d7812 */ /* 0x000fe200078ec0ff */
[----:B------:R-:W-:-:S07]  /*7050*/  VIADD R19, R11, 0x1 ;  /* 0x000000010b137836 */ /* 0x000fce0000000000 */
.L_x_179:
[----:B------:R-:W-:-:S03]  /*7060*/  UMOV UR4, 0xffffffff ;  /* 0xffffffff00047882 */ /* 0x000fc60000000000 */
[----:B------:R-:W-:Y:S05]  /*7070*/  BRA.DIV UR4, `(.L_x_169) ;  /* 0x0000001204407947 */ /* 0x000fea000b800000 */
[----:B------:R-:W-:-:S13]  /*7080*/  ELECT P6, URZ, PT ;  /* 0x00000000003f782f */ /* 0x000fda00038c0000 */
.L_x_193:
[----:B------:R-:W-:Y:S04]  /*7090*/  BSSY B1, `(.L_x_170) ;  /* 0x0000043000017945 */ /* 0x000fe80003800000 */
[----:B------:R-:W-:Y:S05]  /*70a0*/  @!P6 BRA `(.L_x_171) ;  /* 0x000000040004e947 */ /* 0x000fea0003800000 */
[----:B------:R-:W0:Y:S02]  /*70b0*/  LDC R4, c[0x0][0x28c] ;  /* 0x0000a300ff047b82 */ /* 0x000e240000000800 */
[----:B0-----:R-:W-:-:S13]  /*70c0*/  ISETP.GE.AND P0, PT, R4, 0x1, PT ;  /* 0x000000010400780c */ /* 0x001fda0003f06270 */
[----:B------:R-:W-:Y:S05]  /*70d0*/  @!P0 BRA `(.L_x_171) ;  /* 0x0000000000f88947 */ /* 0x000fea0003800000 */
[----:B------:R-:W-:Y:S02]  /*70e0*/  IMAD.SHL.U32 R22, R20, 0x80, RZ ;  /* 0x0000008014167824 */ /* 0x000fe400078e00ff */
[----:B------:R-:W-:Y:S02]  /*70f0*/  IMAD.SHL.U32 R21, R21, 0x80, RZ ;  /* 0x0000008015157824 */ /* 0x000fe400078e00ff */
[----:B------:R-:W-:Y:S02]  /*7100*/  IMAD.MOV.U32 R25, RZ, RZ, RZ ;  /* 0x000000ffff197224 */ /* 0x000fe400078e00ff */
[----:B------:R-:W-:Y:S02]  /*7110*/  IMAD.MOV.U32 R4, RZ, RZ, R12 ;  /* 0x000000ffff047224 */ /* 0x000fe400078e000c */
[----:B------:R-:W-:Y:S02]  /*7120*/  IMAD.MOV.U32 R5, RZ, RZ, R19 ;  /* 0x000000ffff057224 */ /* 0x000fe400078e0013 */
[----:B------:R-:W-:-:S02]  /*7130*/  IMAD.MOV.U32 R7, RZ, RZ, R3 ;  /* 0x000000ffff077224 */ /* 0x000fc400078e0003 */
[----:B------:R-:W-:Y:S02]  /*7140*/  IMAD.MOV.U32 R14, RZ, RZ, R8 ;  /* 0x000000ffff0e7224 */ /* 0x000fe400078e0008 */
[----:B------:R-:W-:-:S07]  /*7150*/  VIADD R26, R22, 0x40 ;  /* 0x00000040161a7836 */ /* 0x000fce0000000000 */
.L_x_174:
[----:B------:R-:W0:Y:S01]  /*7160*/  S2R R20, SR_CgaCtaId ;  /* 0x0000000000147919 */ /* 0x000e220000008800 */
[----:B------:R-:W-:Y:S02]  /*7170*/  MOV R15, 0x400 ;  /* 0x00000400000f7802 */ /* 0x000fe40000000f00 */
[----:B------:R-:W-:Y:S02]  /*7180*/  ISETP.NE.AND P1, PT, R0, RZ, PT ;  /* 0x000000ff0000720c */ /* 0x000fe40003f25270 */
[----:B0-----:R-:W-:Y:S02]  /*7190*/  LEA R23, R20, R15, 0x18 ;  /* 0x0000000f14177211 */ /* 0x001fe400078ec0ff */
[----:B------:R-:W-:-:S09]  /*71a0*/  SHF.L.U32 R15, R7, 0x1f, RZ ;  /* 0x0000001f070f7819 */ /* 0x000fd200000006ff */
[----:B------:R-:W0:Y:S01]  /*71b0*/  @!P1 LDC R20, c[0x0][0x500] ;  /* 0x00014000ff149b82 */ /* 0x000e220000000800 */
[----:B------:R-:W-:-:S04]  /*71c0*/  IMAD R24, R14, 0x8, R23 ;  /* 0x000000080e187824 */ /* 0x000fc800078e0217 */
[----:B------:R-:W1:Y:S02]  /*71d0*/  SYNCS.PHASECHK.TRANS64.TRYWAIT P0, [R24+URZ+0x38], R15 ;  /* 0x0000380f180075a7 */ /* 0x000e64000800017f */
[----:B-1----:R-:W-:Y:S05]  /*71e0*/  @!P0 BRA `(.L_x_172) ;  /* 0x0000001000048947 */ /* 0x002fea0003800000 */
.L_x_194:
[----:B-1----:R-:W-:Y:S01]  /*71f0*/  PRMT R15, R9, 0x9910, RZ ;  /* 0x00009910090f7816 */ /* 0x002fe200000000ff */
[----:B0-----:R0:W-:Y:S03]  /*7200*/  @!P1 SYNCS.ARRIVE.TRANS64 RZ, [R24+URZ], R20 ;  /* 0x0000001418ff99a7 */ /* 0x0011e6000800003f */
[----:B------:R-:W-:-:S13]  /*7210*/  ISETP.NE.AND P0, PT, R15, 0x2, PT ;  /* 0x000000020f00780c */ /* 0x000fda0003f05270 */
[----:B0-----:R-:W-:Y:S05]  /*7220*/  @P0 BRA `(.L_x_173) ;  /* 0x0000000000040947 */ /* 0x001fea0003800000 */
[----:B------:R-:W-:Y:S01]  /*7230*/  BPT.TRAP 0x1 ;  /* 0x000000040000795c */ /* 0x000fe20000300000 */
.L_x_173:
[----:B------:R-:W-:Y:S01]  /*7240*/  IMAD R15, R14, 0x2000, R13 ;  /* 0x000020000e0f7824 */ /* 0x000fe200078e020d */
[----:B------:R-:W-:Y:S01]  /*7250*/  R2UR UR25, R24 ;  /* 0x00000000181972ca */ /* 0x000fe200000e0000 */
[--C-:B------:R-:W-:Y:S01]  /*7260*/  IMAD R20, R14, 0x4000, R23.reuse ;  /* 0x000040000e147824 */ /* 0x100fe200078e0217 */
[----:B------:R-:W-:Y:S01]  /*7270*/  R2UR UR28, R6 ;  /* 0x00000000061c72ca */ /* 0x000fe200000e0000 */
[----:B------:R-:W-:Y:S01]  /*7280*/  IMAD R15, R15, 0x2, R23 ;  /* 0x000000020f0f7824 */ /* 0x000fe200078e0217 */
[----:B------:R-:W-:Y:S01]  /*7290*/  UIADD3 UR4, UP0, UR22, 0xf0, URZ ;  /* 0x000000f016047890 */ /* 0x000fe2000ff1e03f */
[----:B------:R-:W-:Y:S01]  /*72a0*/  VIADD R5, R5, 0xffffffff ;  /* 0xffffffff05057836 */ /* 0x000fe20000000000 */
[----:B------:R-:W-:Y:S01]  /*72b0*/  R2UR UR24, R20 ;  /* 0x00000000141872ca */ /* 0x000fe200000e0000 */
[----:B------:R-:W-:Y:S01]  /*72c0*/  UIADD3 UR30, UP1, UR22, 0x1f0, URZ ;  /* 0x000001f0161e7890 */ /* 0x000fe2000ff3e03f */
[----:B------:R-:W-:Y:S01]  /*72d0*/  R2UR UR8, R15 ;  /* 0x000000000f0872ca */ /* 0x000fe200000e0000 */
[----:B------:R-:W-:Y:S01]  /*72e0*/  UIADD3.X UR5, URZ, UR23, URZ, UP0, !UPT ;  /* 0x000000173f057290 */ /* 0x000fe200087fe43f */
[----:B------:R-:W-:Y:S01]  /*72f0*/  R2UR UR19, R4 ;  /* 0x00000000041372ca */ /* 0x000fe200000e0000 */
[----:B------:R-:W-:Y:S01]  /*7300*/  UIADD3.X UR31, URZ, UR23, URZ, UP1, !UPT ;  /* 0x000000173f1f7290 */ /* 0x000fe20008ffe43f */
[----:B------:R-:W-:Y:S01]  /*7310*/  R2UR UR26, R25 ;  /* 0x00000000191a72ca */ /* 0x000fe200000e0000 */
[----:B------:R-:W-:Y:S01]  /*7320*/  VIADD R14, R14, 0x1 ;  /* 0x000000010e0e7836 */ /* 0x000fe20000000000 */
[----:B------:R-:W-:Y:S01]  /*7330*/  R2UR UR27, R21 ;  /* 0x00000000151b72ca */ /* 0x000fe200000e0000 */
[----:B------:R-:W-:Y:S01]  /*7340*/  UMOV UR6, 0x0 ;  /* 0x0000000000067882 */ /* 0x000fe20000000000 */
[----:B------:R-:W-:Y:S01]  /*7350*/  R2UR UR18, R22 ;  /* 0x00000000161272ca */ /* 0x000fe200000e0000 */
[----:B------:R-:W-:Y:S01]  /*7360*/  UMOV UR7, 0x10000000 ;  /* 0x1000000000077882 */ /* 0x000fe20000000000 */
[----:B------:R-:W-:Y:S01]  /*7370*/  R2UR UR10, R26 ;  /* 0x000000001a0a72ca */ /* 0x000fe200000e0000 */
[----:B------:R-:W-:Y:S01]  /*7380*/  UIADD3 UR24, UR24, 0x180, URZ ;  /* 0x0000018018187890 */ /* 0x000fe2000fffe03f */
[----:B------:R-:W-:Y:S01]  /*7390*/  ISETP.GT.AND P1, PT, R5, 0x1, PT ;  /* 0x000000010500780c */ /* 0x000fe20003f24270 */
[----:B------:R-:W-:Y:S01]  /*73a0*/  UIADD3 UR16, UR8, 0x1c180, URZ ;  /* 0x0001c18008107890 */ /* 0x000fe2000fffe03f */
[----:B------:R-:W-:Y:S01]  /*73b0*/  ISETP.NE.AND P0, PT, R14, 0x7, PT ;  /* 0x000000070e00780c */ /* 0x000fe20003f05270 */
[----:B------:R-:W-:Y:S01]  /*73c0*/  UIADD3 UR8, UR8, 0x1e180, URZ ;  /* 0x0001e18008087890 */ /* 0x000fe2000fffe03f */
[----:B------:R-:W-:Y:S01]  /*73d0*/  VIADD R4, R4, 0x40 ;  /* 0x0000004004047836 */ /* 0x000fe20000000000 */
[----:B------:R-:W-:Y:S01]  /*73e0*/  UMOV UR21, 0x30000 ;  /* 0x0003000000157882 */ /* 0x000fe20000000000 */
[----:B------:R-:W-:Y:S01]  /*73f0*/  UMOV UR17, UR25 ;  /* 0x0000001900117c82 */ /* 0x000fe20008000000 */
[----:B------:R-:W-:Y:S01]  /*7400*/  UMOV UR20, UR28 ;  /* 0x0000001c00147c82 */ /* 0x000fe20008000000 */
[----:B------:R-:W-:Y:S01]  /*7410*/  UMOV UR9, UR25 ;  /* 0x0000001900097c82 */ /* 0x000fe20008000000 */
[----:B------:R-:W-:Y:S01]  /*7420*/  UMOV UR11, UR19 ;  /* 0x00000013000b7c82 */ /* 0x000fe20008000000 */
[----:B------:R0:W-:Y:S01]  /*7430*/  UTMALDG.3D [UR24], [UR4], desc[UR6] ;  /* 0x00000618040075b4 */ /* 0x0001e20008011000 */
[----:B------:R-:W-:Y:S01]  /*7440*/  UMOV UR12, UR28 ;  /* 0x0000001c000c7c82 */ /* 0x000fe20008000000 */
[----:B------:R-:W-:Y:S01]  /*7450*/  SEL R20, RZ, 0x1, P0 ;  /* 0x00000001ff147807 */ /* 0x000fe20000000000 */
[----:B------:R-:W-:Y:S01]  /*7460*/  VIADD R25, R25, 0x40 ;  /* 0x0000004019197836 */ /* 0x000fe20000000000 */
[----:B------:R-:W-:-:S02]  /*7470*/  SEL R14, R14, RZ, P0 ;  /* 0x000000ff0e0e7207 */ /* 0x000fc40000000000 */
[----:B------:R-:W-:Y:S01]  /*7480*/  LOP3.LUT R7, R7, R20, RZ, 0x3c, !PT ;  /* 0x0000001407077212 */ /* 0x000fe200078e3cff */
[----:B------:R0:W-:Y:S01]  /*7490*/  UTMALDG.3D.MULTICAST [UR16], [UR30], UR21, desc[UR6] ;  /* 0x000006101e0073b4 */ /* 0x0001e20008011815 */
[----:B------:R0:W-:Y:S02]  /*74a0*/  UTMALDG.3D.MULTICAST [UR8], [UR30], UR21, desc[UR6] ;  /* 0x000006081e0073b4 */ /* 0x0001e40008011815 */
[----:B0-----:R-:W-:Y:S05]  /*74b0*/  @P1 BRA `(.L_x_174) ;  /* 0xfffffffc00281947 */ /* 0x001fea000383ffff */
.L_x_171:
[----:B------:R-:W-:Y:S05]  /*74c0*/  BSYNC B1 ;  /* 0x0000000000017941 */ /* 0x000fea0003800000 */
.L_x_170:
[----:B------:R-:W-:Y:S01]  /*74d0*/  LOP3.LUT P1, RZ, R10, 0xff, RZ, 0xc0, !PT ;  /* 0x000000ff0aff7812 */ /* 0x000fe2000782c0ff */
[C---:B------:R-:W-:Y:S01]  /*74e0*/  IMAD.IADD R15, R11.reuse, 0x1, R8 ;  /* 0x000000010b0f7824 */ /* 0x040fe200078e0208 */
[----:B------:R-:W-:Y:S01]  /*74f0*/  ULDC.64 UR4, c[0x0][0x650] ;  /* 0x0001940000047ab9 */ /* 0x000fe20000000a00 */
[----:B------:R-:W-:Y:S01]  /*7500*/  ISETP.GE.U32.AND P2, PT, R11, 0x7, PT ;  /* 0x000000070b00780c */ /* 0x000fe20003f46070 */
[----:B------:R-:W-:Y:S01]  /*7510*/  BSSY B1, `(.L_x_175) ;  /* 0x000006e000017945 */ /* 0x000fe20003800000 */
[C---:B------:R-:W-:Y:S01]  /*7520*/  IMAD.WIDE.U32 R4, R15.reuse, 0x24924925, RZ ;  /* 0x249249250f047825 */ /* 0x040fe200078e00ff */
[----:B------:R-:W-:Y:S02]  /*7530*/  ISETP.GT.U32.AND P0, PT, R15, 0x6, PT ;  /* 0x000000060f00780c */ /* 0x000fe40003f04070 */
[----:B------:R-:W-:Y:S01]  /*7540*/  PRMT R10, RZ, 0x7610, R10 ;  /* 0x00007610ff0a7816 */ /* 0x000fe2000000000a */
[----:B------:R-:W-:Y:S01]  /*7550*/  IMAD.MOV.U32 R21, RZ, RZ, -0x1 ;  /* 0xffffffffff157424 */ /* 0x000fe200078e00ff */
[----:B------:R-:W-:Y:S01]  /*7560*/  ISETP.LT.U32.AND P0, PT, R11, 0x7, P0 ;  /* 0x000000070b00780c */ /* 0x000fe20000701070 */
[----:B------:R-:W-:-:S02]  /*7570*/  IMAD.MOV.U32 R20, RZ, RZ, -0x1 ;  /* 0xffffffffff147424 */ /* 0x000fc400078e00ff */
[----:B------:R-:W0:Y:S01]  /*7580*/  @P1 S2R R7, SR_CgaCtaId ;  /* 0x0000000000071919 */ /* 0x000e220000008800 */
[----:B------:R-:W-:Y:S02]  /*7590*/  SEL R4, RZ, 0x1, !P0 ;  /* 0x00000001ff047807 */ /* 0x000fe40004000000 */
[----:B------:R-:W-:Y:S02]  /*75a0*/  IADD3 R16, P0, R16, UR36, RZ ;  /* 0x0000002410107c10 */ /* 0x000fe4000ff1e0ff */
[----:B------:R-:W-:Y:S02]  /*75b0*/  @P1 MOV R6, 0x400 ;  /* 0x0000040000061802 */ /* 0x000fe40000000f00 */
[----:B------:R-:W-:Y:S02]  /*75c0*/  IADD3.X R17, R17, UR42, RZ, P0, !PT ;  /* 0x0000002a11117c10 */ /* 0x000fe400087fe4ff */
[----:B------:R-:W-:Y:S02]  /*75d0*/  ISETP.GE.U32.AND P0, PT, R16, UR4, PT ;  /* 0x0000000410007c0c */ /* 0x000fe4000bf06070 */
[----:B------:R-:W-:-:S02]  /*75e0*/  LOP3.LUT R3, R3, R4, RZ, 0x3c, !PT ;  /* 0x0000000403037212 */ /* 0x000fc400078e3cff */
[----:B------:R-:W-:Y:S02]  /*75f0*/  ISETP.GE.U32.AND.EX P0, PT, R17, UR5, PT, P0 ;  /* 0x0000000511007c0c */ /* 0x000fe4000bf06100 */
[----:B------:R-:W-:Y:S02]  /*7600*/  PRMT R4, RZ, 0x7610, R4 ;  /* 0x00007610ff047816 */ /* 0x000fe40000000004 */
[----:B0-----:R-:W-:Y:S01]  /*7610*/  @P1 LEA R6, R7, R6, 0x18 ;  /* 0x0000000607061211 */ /* 0x001fe200078ec0ff */
[----:B------:R-:W-:-:S03]  /*7620*/  IMAD.IADD R7, R15, 0x1, -R5 ;  /* 0x000000010f077824 */ /* 0x000fc600078e0a05 */
[----:B------:R0:W-:Y:S02]  /*7630*/  @P1 SYNCS.ARRIVE.TRANS64.A1T0 RZ, [R6+URZ+0x88], RZ ;  /* 0x000088ff06ff19a7 */ /* 0x0001e4000810003f */
[----:B------:R-:W-:-:S04]  /*7640*/  LEA.HI R7, R7, R5, RZ, 0x1f ;  /* 0x0000000507077211 */ /* 0x000fc800078ff8ff */
[----:B------:R-:W-:Y:S01]  /*7650*/  SHF.R.U32.HI R8, RZ, 0x2, R7 ;  /* 0x00000002ff087819 */ /* 0x000fe20000011607 */
[----:B0-----:R-:W-:-:S03]  /*7660*/  IMAD.MOV.U32 R6, RZ, RZ, -0x1 ;  /* 0xffffffffff067424 */ /* 0x001fc600078e00ff */
[----:B------:R-:W-:Y:S01]  /*7670*/  @P2 LOP3.LUT R3, R3, 0x1, R8, 0x78, !PT ;  /* 0x0000000103032812 */ /* 0x000fe200078e7808 */
[----:B------:R-:W-:Y:S01]  /*7680*/  IMAD R8, R8, -0x7, R15 ;  /* 0xfffffff908087824 */ /* 0x000fe200078e020f */
[----:B------:R-:W-:Y:S06]  /*7690*/  @P0 BRA `(.L_x_176) ;  /* 0x0000000400540947 */ /* 0x000fec0003800000 */
[----:B------:R-:W0:Y:S01]  /*76a0*/  S2R R15, SR_CTAID.X ;  /* 0x00000000000f7919 */ /* 0x000e220000002500 */
[----:B------:R-:W-:Y:S01]  /*76b0*/  ULDC.64 UR4, c[0x0][0x628] ;  /* 0x00018a0000047ab9 */ /* 0x000fe20000000a00 */
[----:B------:R-:W-:Y:S01]  /*76c0*/  ULDC UR7, c[0x0][0x630] ;  /* 0x00018c0000077ab9 */ /* 0x000fe20000000800 */
[----:B------:R-:W-:Y:S01]  /*76d0*/  ISETP.NE.U32.AND P0, PT, RZ, UR4, PT ;  /* 0x00000004ff007c0c */ /* 0x000fe2000bf05070 */
[----:B------:R-:W1:Y:S01]  /*76e0*/  S2R R20, SR_CTAID.Y ;  /* 0x0000000000147919 */ /* 0x000e620000002600 */
[----:B------:R-:W-:Y:S01]  /*76f0*/  ULDC UR8, c[0x0][0x150] ;  /* 0x0000540000087ab9 */ /* 0x000fe20000000800 */
[----:B------:R-:W-:Y:S01]  /*7700*/  IMAD.MOV.U32 R4, RZ, RZ, R16 ;  /* 0x000000ffff047224 */ /* 0x000fe200078e0010 */
[----:B------:R-:W-:Y:S01]  /*7710*/  ISETP.NE.AND.EX P0, PT, RZ, UR5, PT, P0 ;  /* 0x00000005ff007c0c */ /* 0x000fe2000bf05300 */
[----:B------:R-:W-:Y:S01]  /*7720*/  IMAD.MOV.U32 R5, RZ, RZ, R17 ;  /* 0x000000ffff057224 */ /* 0x000fe200078e0011 */
[----:B0-----:R-:W-:-:S11]  /*7730*/  I2FP.F32.U32 R22, R15 ;  /* 0x0000000f00167245 */ /* 0x001fd60000201000 */
[----:B------:R-:W-:Y:S05]  /*7740*/  @!P0 BRA `(.L_x_177) ;  /* 0x0000000000288947 */ /* 0x000fea0003800000 */
[----:B------:R-:W-:Y:S02]  /*7750*/  ULDC UR6, c[0x0][0x634] ;  /* 0x00018d0000067ab9 */ /* 0x000fe40000000800 */
[----:B------:R-:W-:-:S05]  /*7760*/  IADD3 R5, P0, R16, UR6, RZ ;  /* 0x0000000610057c10 */ /* 0x000fca000ff1e0ff */
[----:B------:R-:W-:-:S04]  /*7770*/  IMAD.X R21, RZ, RZ, R17, P0 ;  /* 0x000000ffff157224 */ /* 0x000fc800000e0611 */
[----:B------:R-:W-:-:S04]  /*7780*/  IMAD.WIDE.U32 R6, R21, UR4, RZ ;  /* 0x0000000415067c25 */ /* 0x000fc8000f8e00ff */
[----:B------:R-:W-:-:S04]  /*7790*/  IMAD.WIDE.U32 R6, P0, R5, UR5, R6 ;  /* 0x0000000505067c25 */ /* 0x000fc8000f800006 */
[----:B------:R-:W-:-:S04]  /*77a0*/  IMAD.WIDE.U32 R4, R5, UR4, RZ ;  /* 0x0000000405047c25 */ /* 0x000fc8000f8e00ff */
[----:B------:R-:W-:Y:S01]  /*77b0*/  IMAD.MOV.U32 R4, RZ, RZ, R7 ;  /* 0x000000ffff047224 */ /* 0x000fe200078e0007 */
[----:B------:R-:W-:Y:S01]  /*77c0*/  IADD3 RZ, P1, R5, R6, RZ ;  /* 0x0000000605ff7210 */ /* 0x000fe20007f3e0ff */
[----:B------:R-:W-:-:S04]  /*77d0*/  IMAD.X R5, RZ, RZ, RZ, P0 ;  /* 0x000000ffff057224 */ /* 0x000fc800000e06ff */
[----:B------:R-:W-:-:S08]  /*77e0*/  IMAD.WIDE.U32.X R4, R21, UR5, R4, P1 ;  /* 0x0000000515047c25 */ /* 0x000fd000088e0404 */
.L_x_177:
[--C-:B------:R-:W-:Y:S01]  /*77f0*/  SHF.R.U64 R14, R4, UR7, R5.reuse ;  /* 0x00000007040e7c19 */ /* 0x100fe20008001205 */
[----:B------:R-:W-:Y:S01]  /*7800*/  FMUL R22, R22, UR8 ;  /* 0x0000000816167c20 */ /* 0x000fe20008400000 */
[----:B------:R-:W-:Y:S01]  /*7810*/  SHF.R.U32.HI R4, RZ, UR7, R5 ;  /* 0x00000007ff047c19 */ /* 0x000fe20008011605 */
[----:B------:R-:W0:Y:S01]  /*7820*/  LDC R6, c[0x0][0x144] ;  /* 0x00005100ff067b82 */ /* 0x000e220000000800 */
[----:B------:R-:W-:Y:S01]  /*7830*/  IADD3 R5, P0, RZ, -R14, RZ ;  /* 0x8000000eff057210 */ /* 0x000fe20007f1e0ff */
[----:B------:R-:W-:Y:S01]  /*7840*/  ULDC UR6, c[0x0][0x154] ;  /* 0x0000550000067ab9 */ /* 0x000fe20000000800 */
[----:B-1----:R-:W-:Y:S01]  /*7850*/  I2FP.F32.U32 R7, R20 ;  /* 0x0000001400077245 */ /* 0x002fe20000201000 */
[----:B------:R-:W1:Y:S01]  /*7860*/  F2I.U32.TRUNC.NTZ R22, R22 ;  /* 0x0000001600167305 */ /* 0x000e62000020f000 */
[----:B------:R-:W-:Y:S01]  /*7870*/  ULDC.64 UR4, c[0x0][0x620] ;  /* 0x0001880000047ab9 */ /* 0x000fe20000000a00 */
[----:B------:R-:W-:Y:S01]  /*7880*/  IMAD.X R4, RZ, RZ, ~R4, P0 ;  /* 0x000000ffff047224 */ /* 0x000fe200000e0e04 */
[----:B------:R-:W-:Y:S01]  /*7890*/  ISETP.NE.AND P2, PT, R2, 0x1, PT ;  /* 0x000000010200780c */ /* 0x000fe20003f45270 */
[----:B------:R-:W-:Y:S01]  /*78a0*/  FMUL R23, R7, UR6 ;  /* 0x0000000607177c20 */ /* 0x000fe20008400000 */
[----:B------:R-:W2:Y:S01]  /*78b0*/  LDC R25, c[0x0][0x148] ;  /* 0x00005200ff197b82 */ /* 0x000ea20000000800 */
[----:B------:R-:W-:Y:S01]  /*78c0*/  IMAD R4, R4, UR4, RZ ;  /* 0x0000000404047c24 */ /* 0x000fe2000f8e02ff */
[----:B------:R-:W-:-:S02]  /*78d0*/  ULDC.64 UR6, c[0x0][0x640] ;  /* 0x0001900000067ab9 */ /* 0x000fc40000000a00 */
[----:B------:R-:W-:Y:S01]  /*78e0*/  ISETP.NE.U32.AND P0, PT, RZ, UR6, PT ;  /* 0x00000006ff007c0c */ /* 0x000fe2000bf05070 */
[----:B------:R-:W3:Y:S01]  /*78f0*/  F2I.U32.TRUNC.NTZ R23, R23 ;  /* 0x0000001700177305 */ /* 0x000ee2000020f000 */
[C---:B------:R-:W-:Y:S02]  /*7900*/  IMAD R7, R5.reuse, UR5, R4 ;  /* 0x0000000505077c24 */ /* 0x040fe4000f8e0204 */
[----:B------:R-:W-:Y:S01]  /*7910*/  IMAD.WIDE.U32 R4, R5, UR4, R16 ;  /* 0x0000000405047c25 */ /* 0x000fe2000f8e0010 */
[----:B------:R-:W-:Y:S01]  /*7920*/  ULDC UR4, c[0x0][0x618] ;  /* 0x0001860000047ab9 */ /* 0x000fe20000000800 */
[----:B------:R-:W-:Y:S02]  /*7930*/  ISETP.NE.AND.EX P0, PT, RZ, UR7, PT, P0 ;  /* 0x00000007ff007c0c */ /* 0x000fe4000bf05300 */
[----:B------:R-:W-:Y:S02]  /*7940*/  IMAD.IADD R5, R5, 0x1, R7 ;  /* 0x0000000105057824 */ /* 0x000fe400078e0207 */
[----:B-1----:R-:W-:-:S03]  /*7950*/  IMAD.MOV R22, RZ, RZ, -R22 ;  /* 0x000000ffff167224 */ /* 0x002fc600078e0a16 */
[----:B------:R-:W-:Y:S01]  /*7960*/  SHF.R.U64 R21, R4, UR4, R5 ;  /* 0x0000000404157c19 */ /* 0x000fe20008001205 */
[----:B0-----:R-:W-:Y:S01]  /*7970*/  IMAD R15, R6, R22, R15 ;  /* 0x00000016060f7224 */ /* 0x001fe200078e020f */
[----:B------:R-:W-:Y:S01]  /*7980*/  SHF.R.U32.HI R4, RZ, UR4, R5 ;  /* 0x00000004ff047c19 */ /* 0x000fe20008011605 */
[----:B------:R-:W-:Y:S01]  /*7990*/  ULDC UR4, c[0x0][0x608] ;  /* 0x0001820000047ab9 */ /* 0x000fe20000000800 */
[----:B---3--:R-:W-:Y:S02]  /*79a0*/  IMAD.MOV R6, RZ, RZ, -R23 ;  /* 0x000000ffff067224 */ /* 0x008fe400078e0a17 */
[--C-:B------:R-:W-:Y:S02]  /*79b0*/  SHF.R.U64 R22, R21, UR4, R4.reuse ;  /* 0x0000000415167c19 */ /* 0x100fe40008001204 */
[----:B------:R-:W-:Y:S01]  /*79c0*/  SHF.R.U32.HI R5, RZ, UR4, R4 ;  /* 0x00000004ff057c19 */ /* 0x000fe20008011604 */
[----:B------:R-:W-:Y:S01]  /*79d0*/  ULDC UR4, c[0x0][0x658] ;  /* 0x0001960000047ab9 */ /* 0x000fe20000000800 */
[----:B--2---:R-:W-:-:S02]  /*79e0*/  @P2 IMAD R15, R25, R6, R20 ;  /* 0x00000006190f2224 */ /* 0x004fc400078e0214 */
[--C-:B------:R-:W-:Y:S02]  /*79f0*/  SHF.R.U64 R20, R22, UR4, R5.reuse ;  /* 0x0000000416147c19 */ /* 0x100fe40008001205 */
[----:B------:R-:W-:-:S03]  /*7a00*/  SHF.R.U32.HI R23, RZ, UR4, R5 ;  /* 0x00000004ff177c19 */ /* 0x000fc60008011605 */
[----:B------:R-:W-:Y:S02]  /*7a10*/  IMAD.MOV.U32 R6, RZ, RZ, R20 ;  /* 0x000000ffff067224 */ /* 0x000fe400078e0014 */
[----:B------:R-:W-:Y:S01]  /*7a20*/  IMAD.MOV.U32 R5, RZ, RZ, R23 ;  /* 0x000000ffff057224 */ /* 0x000fe200078e0017 */
[----:B------:R-:W-:Y:S06]  /*7a30*/  @!P0 BRA `(.L_x_178) ;  /* 0x00000000002c8947 */ /* 0x000fec0003800000 */
        /* <DEDUP_REMOVED lines=9> */
[----:B------:R-:W-:-:S04]  /*7ad0*/  IMAD.WIDE.U32.X R4, R23, UR7, R4, P1 ;  /* 0x0000000717047c25 */ /* 0x000fc800088e0404 */
[----:B------:R-:W-:-:S07]  /*7ae0*/  IMAD.MOV.U32 R6, RZ, RZ, R4 ;  /* 0x000000ffff067224 */ /* 0x000fce00078e0004 */
.L_x_178:
[----:B------:R-:W-:Y:S01]  /*7af0*/  ULDC UR4, c[0x0][0x648] ;  /* 0x0001920000047ab9 */ /* 0x000fe20000000800 */
[----:B------:R-:W-:Y:S01]  /*7b00*/  LOP3.LUT R4, R22, UR14, RZ, 0xc0, !PT ;  /* 0x0000000e16047c12 */ /* 0x000fe2000f8ec0ff */
[----:B------:R-:W-:Y:S01]  /*7b10*/  ULDC UR5, c[0x0][0x610] ;  /* 0x0001840000057ab9 */ /* 0x000fe20000000800 */
[----:B------:R-:W-:Y:S01]  /*7b20*/  SHF.R.U64 R5, R6, UR4, R5 ;  /* 0x0000000406057c19 */ /* 0x000fe20008001205 */
[----:B------:R-:W-:Y:S01]  /*7b30*/  ULDC UR4, c[0x0][0x638] ;  /* 0x00018e0000047ab9 */ /* 0x000fe20000000800 */
[----:B------:R-:W-:-:S03]  /*7b40*/  LOP3.LUT R21, R21, UR13, RZ, 0xc0, !PT ;  /* 0x0000000d15157c12 */ /* 0x000fc6000f8ec0ff */
[----:B------:R-:W-:Y:S02]  /*7b50*/  IMAD.MOV R7, RZ, RZ, -R5 ;  /* 0x000000ffff077224 */ /* 0x000fe400078e0a05 */
[----:B------:R-:W-:Y:S02]  /*7b60*/  IMAD R4, R5, UR15, R4 ;  /* 0x0000000f05047c24 */ /* 0x000fe4000f8e0204 */
[----:B------:R-:W-:Y:S01]  /*7b70*/  IMAD R20, R7, UR4, R20 ;  /* 0x0000000407147c24 */ /* 0x000fe2000f8e0214 */
[----:B------:R-:W-:Y:S01]  /*7b80*/  ULDC UR4, c[0x0][0x600] ;  /* 0x0001800000047ab9 */ /* 0x000fe20000000800 */
[----:B------:R-:W-:Y:S02]  /*7b90*/  IMAD R15, R4, UR5, R15 ;  /* 0x00000005040f7c24 */ /* 0x000fe4000f8e020f */
[----:B------:R-:W-:Y:S02]  /*7ba0*/  IMAD R6, R20, UR4, R21 ;  /* 0x0000000414067c24 */ /* 0x000fe4000f8e0215 */
[----:B------:R-:W-:-:S03]  /*7bb0*/  IMAD.MOV.U32 R4, RZ, RZ, 0x1 ;  /* 0x00000001ff047424 */ /* 0x000fc600078e00ff */
[----:B------:R-:W-:Y:S02]  /*7bc0*/  SEL R20, R6, R15, !P2 ;  /* 0x0000000f06147207 */ /* 0x000fe40005000000 */
[----:B------:R-:W-:Y:S01]  /*7bd0*/  SEL R21, R15, R6, !P2 ;  /* 0x000000060f157207 */ /* 0x000fe20005000000 */
[----:B------:R-:W-:-:S07]  /*7be0*/  IMAD.MOV.U32 R6, RZ, RZ, R14 ;  /* 0x000000ffff067224 */ /* 0x000fce00078e000e */
.L_x_176:
[----:B------:R-:W-:Y:S05]  /*7bf0*/  BSYNC B1 ;  /* 0x0000000000017941 */ /* 0x000fea0003800000 */
.L_x_175:
[----:B------:R-:W-:-:S13]  /*7c00*/  LOP3.LUT P0, RZ, R4, 0xff, RZ, 0xc0, !PT ;  /* 0x000000ff04ff7812 */ /* 0x000fda000780c0ff */
[----:B------:R-:W-:Y:S05]  /*7c10*/  @P0 BRA `(.L_x_179) ;  /* 0xfffffff400100947 */ /* 0x000fea000383ffff */
[----:B------:R-:W-:Y:S05]  /*7c20*/  BSYNC B0 ;  /* 0x0000000000007941 */ /* 0x000fea0003800000 */
.L_x_168:
[----:B------:R-:W-:-:S03]  /*7c30*/  UMOV UR4, 0xffffffff ;  /* 0xffffffff00047882 */ /* 0x000fc60000000000 */
[----:B------:R-:W-:Y:S05]  /*7c40*/  BRA.DIV UR4, `(.L_x_180) ;  /* 0x0000000604807947 */ /* 0x000fea000b800000 */
[----:B------:R-:W-:-:S13]  /*7c50*/  ELECT P6, URZ, PT ;  /* 0x00000000003f782f */ /* 0x000fda00038c0000 */
.L_x_197:
[----:B------:R-:W-:Y:S04]  /*7c60*/  BSSY B0, `(.L_x_181) ;  /* 0x0000046000007945 */ /* 0x000fe80003800000 */
[----:B------:R-:W-:Y:S05]  /*7c70*/  @!P6 BRA `(.L_x_182) ;  /* 0x000000040010e947 */ /* 0x000fea0003800000 */
[----:B------:R-:W-:-:S04]  /*7c80*/  LOP3.LUT R18, R18, 0x2, RZ, 0xfc, !PT ;  /* 0x0000000212127812 */ /* 0x000fc800078efcff */
[----:B------:R-:W-:-:S13]  /*7c90*/  ISETP.NE.AND P0, PT, R18, 0x3, PT ;  /* 0x000000031200780c */ /* 0x000fda0003f05270 */
[----:B------:R-:W-:Y:S05]  /*7ca0*/  @!P0 BRA `(.L_x_183) ;  /* 0x0000000000048947 */ /* 0x000fea0003800000 */
[----:B------:R-:W-:Y:S01]  /*7cb0*/  BPT.TRAP 0x1 ;  /* 0x000000040000795c */ /* 0x000fe20000300000 */
.L_x_183:
[----:B------:R-:W0:Y:S01]  /*7cc0*/  S2R R5, SR_CgaCtaId ;  /* 0x0000000000057919 */ /* 0x000e220000008800 */
[----:B------:R-:W-:Y:S02]  /*7cd0*/  MOV R0, 0x400 ;  /* 0x0000040000007802 */ /* 0x000fe40000000f00 */
[----:B------:R-:W-:Y:S02]  /*7ce0*/  SHF.L.U32 R2, R3, 0x1f, RZ ;  /* 0x0000001f03027819 */ /* 0x000fe400000006ff */
[----:B0-----:R-:W-:-:S05]  /*7cf0*/  LEA R5, R5, R0, 0x18 ;  /* 0x0000000005057211 */ /* 0x001fca00078ec0ff */
[----:B------:R-:W-:-:S04]  /*7d00*/  VIADD R5, R5, 0x38 ;  /* 0x0000003805057836 */ /* 0x000fc80000000000 */
[C---:B------:R-:W-:Y:S02]  /*7d10*/  IMAD R7, R8.reuse, 0x8, R5 ;  /* 0x0000000808077824 */ /* 0x040fe400078e0205 */
[----:B------:R-:W-:Y:S02]  /*7d20*/  VIADD R8, R8, 0x1 ;  /* 0x0000000108087836 */ /* 0x000fe40000000000 */
[----:B------:R-:W0:Y:S03]  /*7d30*/  SYNCS.PHASECHK.TRANS64.TRYWAIT P0, [R7+URZ], R2 ;  /* 0x00000002070075a7 */ /* 0x000e26000800017f */
[----:B------:R-:W-:-:S04]  /*7d40*/  ISETP.NE.AND P1, PT, R8, 0x7, PT ;  /* 0x000000070800780c */ /* 0x000fc80003f25270 */
[----:B------:R-:W-:Y:S02]  /*7d50*/  SEL R0, RZ, 0x1, P1 ;  /* 0x00000001ff007807 */ /* 0x000fe40000800000 */
[----:B------:R-:W-:Y:S02]  /*7d60*/  SEL R8, R8, RZ, P1 ;  /* 0x000000ff08087207 */ /* 0x000fe40000800000 */
[----:B------:R-:W-:-:S03]  /*7d70*/  LOP3.LUT R9, R3, R0, RZ, 0x3c, !PT ;  /* 0x0000000003097212 */ /* 0x000fc600078e3cff */
[----:B------:R-:W-:Y:S01]  /*7d80*/  IMAD R6, R8, 0x8, R5 ;  /* 0x0000000808067824 */ /* 0x000fe200078e0205 */
[----:B------:R-:W-:Y:S01]  /*7d90*/  SHF.L.U32 R3, R9, 0x1f, RZ ;  /* 0x0000001f09037819 */ /* 0x000fe200000006ff */
[----:B0-----:R-:W-:Y:S06]  /*7da0*/  @!P0 BRA `(.L_x_184) ;  /* 0x0000000400488947 */ /* 0x001fec0003800000 */
.L_x_198:
[----:B------:R-:W1:Y:S01]  /*7db0*/  SYNCS.PHASECHK.TRANS64.TRYWAIT P0, [R6+URZ], R3 ;  /* 0x00000003060075a7 */ /* 0x000e62000800017f */
[----:B------:R-:W-:-:S05]  /*7dc0*/  VIADD R0, R8, 0x1 ;  /* 0x0000000108007836 */ /* 0x000fca0000000000 */
[----:B------:R-:W-:-:S04]  /*7dd0*/  ISETP.NE.AND P1, PT, R0, 0x7, PT ;  /* 0x000000070000780c */ /* 0x000fc80003f25270 */
[----:B0-----:R-:W-:Y:S02]  /*7de0*/  SEL R2, RZ, 0x1, P1 ;  /* 0x00000001ff027807 */ /* 0x001fe40000800000 */
[----:B------:R-:W-:Y:S02]  /*7df0*/  SEL R0, R0, RZ, P1 ;  /* 0x000000ff00007207 */ /* 0x000fe40000800000 */
[----:B------:R-:W-:-:S03]  /*7e00*/  LOP3.LUT R9, R9, R2, RZ, 0x3c, !PT ;  /* 0x0000000209097212 */ /* 0x000fc600078e3cff */
[----:B------:R-:W-:Y:S01]  /*7e10*/  IMAD R7, R0, 0x8, R5 ;  /* 0x0000000800077824 */ /* 0x000fe200078e0205 */
[----:B------:R-:W-:Y:S01]  /*7e20*/  SHF.L.U32 R4, R9, 0x1f, RZ ;  /* 0x0000001f09047819 */ /* 0x000fe200000006ff */
[----:B-1----:R-:W-:Y:S06]  /*7e30*/  @!P0 BRA `(.L_x_185) ;  /* 0x0000000400388947 */ /* 0x002fec0003800000 */
.L_x_199:
[----:B------:R-:W1:Y:S01]  /*7e40*/  SYNCS.PHASECHK.TRANS64.TRYWAIT P0, [R7+URZ], R4 ;  /* 0x00000004070075a7 */ /* 0x000e62000800017f */
[----:B------:R-:W-:-:S05]  /*7e50*/  VIADD R0, R0, 0x1 ;  /* 0x0000000100007836 */ /* 0x000fca0000000000 */
[----:B------:R-:W-:-:S04]  /*7e60*/  ISETP.NE.AND P1, PT, R0, 0x7, PT ;  /* 0x000000070000780c */ /* 0x000fc80003f25270 */
[----:B------:R-:W-:Y:S02]  /*7e70*/  SEL R2, RZ, 0x1, P1 ;  /* 0x00000001ff027807 */ /* 0x000fe40000800000 */
[----:B------:R-:W-:Y:S02]  /*7e80*/  SEL R0, R0, RZ, P1 ;  /* 0x000000ff00007207 */ /* 0x000fe40000800000 */
[----:B------:R-:W-:-:S03]  /*7e90*/  LOP3.LUT R9, R9, R2, RZ, 0x3c, !PT ;  /* 0x0000000209097212 */ /* 0x000fc600078e3cff */
[----:B0-----:R-:W-:Y:S01]  /*7ea0*/  IMAD R6, R0, 0x8, R5 ;  /* 0x0000000800067824 */ /* 0x001fe200078e0205 */
[----:B------:R-:W-:Y:S01]  /*7eb0*/  SHF.L.U32 R3, R9, 0x1f, RZ ;  /* 0x0000001f09037819 */ /* 0x000fe200000006ff */
[----:B-1----:R-:W-:Y:S06]  /*7ec0*/  @!P0 BRA `(.L_x_186) ;  /* 0x0000000400288947 */ /* 0x002fec0003800000 */
.L_x_200:
        /* <DEDUP_REMOVED lines=9> */
.L_x_201:
        /* <DEDUP_REMOVED lines=9> */
.L_x_202:
[----:B------:R-:W1:Y:S01]  /*7ff0*/  SYNCS.PHASECHK.TRANS64.TRYWAIT P0, [R6+URZ], R3 ;  /* 0x00000003060075a7 */ /* 0x000e62000800017f */
[----:B------:R-:W-:-:S05]  /*8000*/  VIADD R0, R0, 0x1 ;  /* 0x0000000100007836 */ /* 0x000fca0000000000 */
[----:B------:R-:W-:-:S04]  /*8010*/  ISETP.NE.AND P1, PT, R0, 0x7, PT ;  /* 0x000000070000780c */ /* 0x000fc80003f25270 */
[----:B------:R-:W-:Y:S02]  /*8020*/  SEL R2, RZ, 0x1, P1 ;  /* 0x00000001ff027807 */ /* 0x000fe40000800000 */
[----:B------:R-:W-:Y:S02]  /*8030*/  SEL R0, R0, RZ, P1 ;  /* 0x000000ff00007207 */ /* 0x000fe40000800000 */
[----:B------:R-:W-:Y:S01]  /*8040*/  LOP3.LUT R2, R9, R2, RZ, 0x3c, !PT ;  /* 0x0000000209027212 */ /* 0x000fe200078e3cff */
[----:B-1----:R-:W-:Y:S06]  /*8050*/  @!P0 BRA `(.L_x_189) ;  /* 0x0000000400008947 */ /* 0x002fec0003800000 */
.L_x_203:
[----:B------:R-:W-:Y:S01]  /*8060*/  IMAD R5, R0, 0x8, R5 ;  /* 0x0000000800057824 */ /* 0x000fe200078e0205 */
[----:B------:R-:W-:-:S07]  /*8070*/  SHF.L.U32 R0, R2, 0x1f, RZ ;  /* 0x0000001f02007819 */ /* 0x000fce00000006ff */
.L_x_190:
[----:B--2---:R2:W3:Y:S02]  /*8080*/  SYNCS.PHASECHK.TRANS64.TRYWAIT P0, [R5+URZ], R0 ;  /* 0x00000000050075a7 */ /* 0x0044e4000800017f */
[----:B---3--:R-:W-:Y:S05]  /*8090*/  @!P0 NANOSLEEP.SYNCS 0x989680 ;  /* 0x009896800000895d */ /* 0x008fea0003900000 */
[----:B------:R-:W3:Y:S02]  /*80a0*/  @!P0 SYNCS.PHASECHK.TRANS64 P0, [R5+URZ], R0 ;  /* 0x00000000050085a7 */ /* 0x000ee4000800007f */
[----:B---3--:R-:W-:Y:S05]  /*80b0*/  @!P0 BRA `(.L_x_190) ;  /* 0xfffffffc00f08947 */ /* 0x008fea000383ffff */
.L_x_182:
[----:B------:R-:W-:Y:S05]  /*80c0*/  BSYNC B0 ;  /* 0x0000000000007941 */ /* 0x000fea0003800000 */
.L_x_181:
[----:B------:R-:W-:Y:S05]  /*80d0*/  EXIT ;  /* 0x000000000000794d */ /* 0x000fea0003800000 */
.L_x_21:
[----:B-1----:R1:W2:Y:S02]  /*80e0*/  SYNCS.PHASECHK.TRANS64.TRYWAIT P1, [R3+URZ], R0 ;  /* 0x00000000030075a7 */ /* 0x0022a4000802017f */
[----:B--2---:R-:W-:Y:S05]  /*80f0*/  @!P1 NANOSLEEP.SYNCS 0x989680 ;  /* 0x009896800000995d */ /* 0x004fea0003900000 */
[----:B------:R-:W2:Y:S02]  /*8100*/  @!P1 SYNCS.PHASECHK.TRANS64 P1, [R3+URZ], R0 ;  /* 0x00000000030095a7 */ /* 0x000ea4000802007f */
[----:B--2---:R-:W-:Y:S05]  /*8110*/  @!P1 BRA `(.L_x_21) ;  /* 0xfffffffc00f09947 */ /* 0x004fea000383ffff */
[----:B------:R-:W-:Y:S05]  /*8120*/  BRA `(.L_x_20) ;  /* 0xffffff9400b87947 */ /* 0x000fea000383ffff */
.L_x_26:
[----:B-1----:R1:W2:Y:S02]  /*8130*/  SYNCS.PHASECHK.TRANS64.TRYWAIT P1, [R5+URZ], R4 ;  /* 0x00000004050075a7 */ /* 0x0022a4000802017f */
[----:B--2---:R-:W-:Y:S05]  /*8140*/  @!P1 NANOSLEEP.SYNCS 0x989680 ;  /* 0x009896800000995d */ /* 0x004fea0003900000 */
[----:B------:R-:W2:Y:S02]  /*8150*/  @!P1 SYNCS.PHASECHK.TRANS64 P1, [R5+URZ], R4 ;  /* 0x00000004050095a7 */ /* 0x000ea4000802007f */
[----:B--2---:R-:W-:Y:S05]  /*8160*/  @!P1 BRA `(.L_x_26) ;  /* 0xfffffffc00f09947 */ /* 0x004fea000383ffff */
[----:B------:R-:W-:Y:S05]  /*8170*/  BRA `(.L_x_25) ;  /* 0xffffff9800947947 */ /* 0x000fea000383ffff */
.L_x_169:
[----:B------:R-:W-:Y:S01]  /*8180*/  BSSY B1, `(.L_x_191) ;  /* 0x0000006000017945 */ /* 0x000fe20003800000 */
[----:B------:R-:W-:-:S07]  /*8190*/  IMAD.MOV.U32 R15, RZ, RZ, -0x1 ;  /* 0xffffffffff0f7424 */ /* 0x000fce00078e00ff */
[----:B------:R-:W-:Y:S05]  /*81a0*/  WARPSYNC.COLLECTIVE R15, `(.L_x_192) ;  /* 0x000000000f0c7348 */ /* 0x000fea0003c00000 */
[----:B------:R-:W-:Y:S02]  /*81b0*/  ELECT P6, UR62, PT ;  /* 0x00000000003e782f */ /* 0x000fe400038c0000 */
[----:B------:R-:W-:Y:S01]  /*81c0*/  MOV R14, UR62 ;  /* 0x0000003e000e7c02 */ /* 0x000fe20008000f00 */
[----:B------:R-:W-:Y:S10]  /*81d0*/  ENDCOLLECTIVE ;  /* 0x000000000000791b */ /* 0x000ff40003800000 */
.L_x_192:
[----:B------:R-:W-:Y:S05]  /*81e0*/  BSYNC B1 ;  /* 0x0000000000017941 */ /* 0x000fea0003800000 */
.L_x_191:
[----:B------:R-:W-:Y:S05]  /*81f0*/  BRA `(.L_x_193) ;  /* 0xffffffec00a47947 */ /* 0x000fea000383ffff */
.L_x_172:
[----:B-1----:R1:W2:Y:S02]  /*8200*/  SYNCS.PHASECHK.TRANS64.TRYWAIT P0, [R24+URZ+0x38], R15 ;  /* 0x0000380f180075a7 */ /* 0x0022a4000800017f */
[----:B--2---:R-:W-:Y:S05]  /*8210*/  @!P0 NANOSLEEP.SYNCS 0x989680 ;  /* 0x009896800000895d */ /* 0x004fea0003900000 */
[----:B------:R-:W2:Y:S02]  /*8220*/  @!P0 SYNCS.PHASECHK.TRANS64 P0, [R24+URZ+0x38], R15 ;  /* 0x0000380f180085a7 */ /* 0x000ea4000800007f */
[----:B--2---:R-:W-:Y:S05]  /*8230*/  @!P0 BRA `(.L_x_172) ;  /* 0xfffffffc00f08947 */ /* 0x004fea000383ffff */
[----:B------:R-:W-:Y:S05]  /*8240*/  BRA `(.L_x_194) ;  /* 0xffffffec00e87947 */ /* 0x000fea000383ffff */
.L_x_180:
[----:B------:R-:W-:Y:S01]  /*8250*/  BSSY B0, `(.L_x_195) ;  /* 0x0000006000007945 */ /* 0x000fe20003800000 */
[----:B------:R-:W-:-:S07]  /*8260*/  IMAD.MOV.U32 R15, RZ, RZ, -0x1 ;  /* 0xffffffffff0f7424 */ /* 0x000fce00078e00ff */
[----:B------:R-:W-:Y:S05]  /*8270*/  WARPSYNC.COLLECTIVE R15, `(.L_x_196) ;  /* 0x000000000f0c7348 */ /* 0x000fea0003c00000 */
[----:B------:R-:W-:Y:S02]  /*8280*/  ELECT P6, UR62, PT ;  /* 0x00000000003e782f */ /* 0x000fe400038c0000 */
[----:B------:R-:W-:Y:S01]  /*8290*/  MOV R14, UR62 ;  /* 0x0000003e000e7c02 */ /* 0x000fe20008000f00 */
[----:B------:R-:W-:Y:S10]  /*82a0*/  ENDCOLLECTIVE ;  /* 0x000000000000791b */ /* 0x000ff40003800000 */
.L_x_196:
[----:B------:R-:W-:Y:S05]  /*82b0*/  BSYNC B0 ;  /* 0x0000000000007941 */ /* 0x000fea0003800000 */
.L_x_195:
[----:B------:R-:W-:Y:S05]  /*82c0*/  BRA `(.L_x_197) ;  /* 0xfffffff800647947 */ /* 0x000fea000383ffff */
.L_x_184:
[----:B0-----:R0:W1:Y:S02]  /*82d0*/  SYNCS.PHASECHK.TRANS64.TRYWAIT P0, [R7+URZ], R2 ;  /* 0x00000002070075a7 */ /* 0x001064000800017f */
[----:B-1----:R-:W-:Y:S05]  /*82e0*/  @!P0 NANOSLEEP.SYNCS 0x989680 ;  /* 0x009896800000895d */ /* 0x002fea0003900000 */
[----:B------:R-:W1:Y:S02]  /*82f0*/  @!P0 SYNCS.PHASECHK.TRANS64 P0, [R7+URZ], R2 ;  /* 0x00000002070085a7 */ /* 0x000e64000800007f */
[----:B-1----:R-:W-:Y:S05]  /*8300*/  @!P0 BRA `(.L_x_184) ;  /* 0xfffffffc00f08947 */ /* 0x002fea000383ffff */
[----:B------:R-:W-:Y:S05]  /*8310*/  BRA `(.L_x_198) ;  /* 0xfffffff800a47947 */ /* 0x000fea000383ffff */
.L_x_185:
[----:B0-----:R0:W1:Y:S02]  /*8320*/  SYNCS.PHASECHK.TRANS64.TRYWAIT P0, [R6+URZ], R3 ;  /* 0x00000003060075a7 */ /* 0x001064000800017f */
[----:B-1----:R-:W-:Y:S05]  /*8330*/  @!P0 NANOSLEEP.SYNCS 0x989680 ;  /* 0x009896800000895d */ /* 0x002fea0003900000 */
[----:B------:R-:W1:Y:S02]  /*8340*/  @!P0 SYNCS.PHASECHK.TRANS64 P0, [R6+URZ], R3 ;  /* 0x00000003060085a7 */ /* 0x000e64000800007f */
[----:B-1----:R-:W-:Y:S05]  /*8350*/  @!P0 BRA `(.L_x_185) ;  /* 0xfffffffc00f08947 */ /* 0x002fea000383ffff */
[----:B------:R-:W-:Y:S05]  /*8360*/  BRA `(.L_x_199) ;  /* 0xfffffff800b47947 */ /* 0x000fea000383ffff */
.L_x_186:
[----:B0-----:R0:W1:Y:S02]  /*8370*/  SYNCS.PHASECHK.TRANS64.TRYWAIT P0, [R7+URZ], R4 ;  /* 0x00000004070075a7 */ /* 0x001064000800017f */
[----:B-1----:R-:W-:Y:S05]  /*8380*/  @!P0 NANOSLEEP.SYNCS 0x989680 ;  /* 0x009896800000895d */ /* 0x002fea0003900000 */
[----:B------:R-:W1:Y:S02]  /*8390*/  @!P0 SYNCS.PHASECHK.TRANS64 P0, [R7+URZ], R4 ;  /* 0x00000004070085a7 */ /* 0x000e64000800007f */
[----:B-1----:R-:W-:Y:S05]  /*83a0*/  @!P0 BRA `(.L_x_186) ;  /* 0xfffffffc00f08947 */ /* 0x002fea000383ffff */
[----:B------:R-:W-:Y:S05]  /*83b0*/  BRA `(.L_x_200) ;  /* 0xfffffff800c47947 */ /* 0x000fea000383ffff */
.L_x_187:
[----:B0-----:R0:W1:Y:S02]  /*83c0*/  SYNCS.PHASECHK.TRANS64.TRYWAIT P0, [R6+URZ], R3 ;  /* 0x00000003060075a7 */ /* 0x001064000800017f */
[----:B-1----:R-:W-:Y:S05]  /*83d0*/  @!P0 NANOSLEEP.SYNCS 0x989680 ;  /* 0x009896800000895d */ /* 0x002fea0003900000 */
[----:B------:R-:W1:Y:S02]  /*83e0*/  @!P0 SYNCS.PHASECHK.TRANS64 P0, [R6+URZ], R3 ;  /* 0x00000003060085a7 */ /* 0x000e64000800007f */
[----:B-1----:R-:W-:Y:S05]  /*83f0*/  @!P0 BRA `(.L_x_187) ;  /* 0xfffffffc00f08947 */ /* 0x002fea000383ffff */
[----:B------:R-:W-:Y:S05]  /*8400*/  BRA `(.L_x_201) ;  /* 0xfffffff800d47947 */ /* 0x000fea000383ffff */
.L_x_188:
[----:B0-----:R0:W1:Y:S02]  /*8410*/  SYNCS.PHASECHK.TRANS64.TRYWAIT P0, [R7+URZ], R4 ;  /* 0x00000004070075a7 */ /* 0x001064000800017f */
[----:B-1----:R-:W-:Y:S05]  /*8420*/  @!P0 NANOSLEEP.SYNCS 0x989680 ;  /* 0x009896800000895d */ /* 0x002fea0003900000 */
[----:B------:R-:W1:Y:S02]  /*8430*/  @!P0 SYNCS.PHASECHK.TRANS64 P0, [R7+URZ], R4 ;  /* 0x00000004070085a7 */ /* 0x000e64000800007f */
[----:B-1----:R-:W-:Y:S05]  /*8440*/  @!P0 BRA `(.L_x_188) ;  /* 0xfffffffc00f08947 */ /* 0x002fea000383ffff */
[----:B------:R-:W-:Y:S05]  /*8450*/  BRA `(.L_x_202) ;  /* 0xfffffff800e47947 */ /* 0x000fea000383ffff */
.L_x_189:
[----:B-1----:R1:W2:Y:S02]  /*8460*/  SYNCS.PHASECHK.TRANS64.TRYWAIT P0, [R6+URZ], R3 ;  /* 0x00000003060075a7 */ /* 0x0022a4000800017f */
[----:B--2---:R-:W-:Y:S05]  /*8470*/  @!P0 NANOSLEEP.SYNCS 0x989680 ;  /* 0x009896800000895d */ /* 0x004fea0003900000 */
[----:B------:R-:W2:Y:S02]  /*8480*/  @!P0 SYNCS.PHASECHK.TRANS64 P0, [R6+URZ], R3 ;  /* 0x00000003060085a7 */ /* 0x000ea4000800007f */
[----:B--2---:R-:W-:Y:S05]  /*8490*/  @!P0 BRA `(.L_x_189) ;  /* 0xfffffffc00f08947 */ /* 0x004fea000383ffff */
[----:B------:R-:W-:Y:S05]  /*84a0*/  BRA `(.L_x_203) ;  /* 0xfffffff800ec7947 */ /* 0x000fea000383ffff */
.L_x_204:
[----:B------:R-:W-:-:S00]  /*84b0*/  BRA `(.L_x_204) ;  /* 0xfffffffc00fc7947 */ /* 0x000fc0000383ffff */
[----:B------:R-:W-:-:S00]  /*84c0*/  NOP ;  /* 0x0000000000007918 */ /* 0x000fc00000000000 */
        /* <DEDUP_REMOVED lines=11> */
.L_x_205:


//--------------------- .nv.global.init           --------------------------
	.section	.nv.global.init,"aw",@progbits
.nv.global.init:
	.type		$str$22,@object
	.size		$str$22,($str$23 - $str$22)
$str$22:
        /*0000*/ 	.byte	0x6b, 0x5f, 0x74, 0x69, 0x6c, 0x65, 0x5f, 0x63, 0x6f, 0x75, 0x6e, 0x74, 0x20, 0x3e, 0x3d, 0x20
        /*0010*/ 	.byte	0x31, 0x00
	.type		$str$23,@object
	.size		$str$23,(__unnamed_1 - $str$23)
$str$23:
        /*0012*/ 	.byte	0x2f, 0x74, 0x6d, 0x70, 0x2f, 0x63, 0x75, 0x74, 0x6c, 0x61, 0x73, 0x73, 0x5f, 0x73, 0x77, 0x65
        /*0022*/ 	.byte	0x65, 0x70, 0x5f, 0x73, 0x72, 0x63, 0x2f, 0x69, 0x6e, 0x63, 0x6c, 0x75, 0x64, 0x65, 0x2f, 0x63
        /*0032*/ 	.byte	0x75, 0x74, 0x6c, 0x61, 0x73, 0x73, 0x2f, 0x67, 0x65, 0x6d, 0x6d, 0x2f, 0x63, 0x6f, 0x6c, 0x6c
        /*0042*/ 	.byte	0x65, 0x63, 0x74, 0x69, 0x76, 0x65, 0x2f, 0x73, 0x6d, 0x39, 0x30, 0x5f, 0x6d, 0x6d, 0x61, 0x5f
        /*0052*/ 	.byte	0x74, 0x6d, 0x61, 0x5f, 0x67, 0x6d, 0x6d, 0x61, 0x5f, 0x73, 0x73, 0x5f, 0x77, 0x61, 0x72, 0x70
        /*0062*/ 	.byte	0x73, 0x70, 0x65, 0x63, 0x69, 0x61, 0x6c, 0x69, 0x7a, 0x65, 0x64, 0x2e, 0x68, 0x70, 0x70, 0x00
	.type		__unnamed_1,@object
	.size		__unnamed_1,(.L_0 - __unnamed_1)
__unnamed_1:
        /*0072*/ 	.byte	0x76, 0x6f, 0x69, 0x64, 0x20, 0x63, 0x75, 0x74, 0x6c, 0x61, 0x73, 0x73, 0x3a, 0x3a, 0x67, 0x65
        /* <DEDUP_REMOVED lines=180> */
        /*0bc2*/ 	.byte	0x74, 0x69, 0x74, 0x79, 0x5d, 0x00
.L_0:


//--------------------- .nv.shared._ZN7cutlass13device_kernelINS_4gemm6kernel13GemmUniversalIN4cute5tupleIJiiiiEEENS1_10collective13CollectiveMmaINS1_34MainloopSm90TmaGmmaWarpSpecializedILi7ENS5_IJNS4_1CILi2EEENSA_ILi1EEESC_EEENS1_35KernelTmaWarpSpecializedCooperativeEEENS5_IJNSA_ILi128EEESG_NSA_ILi64EEEEEENS_6half_tENS5_IJlSC_lEEESJ_NS5_IJSC_llEEENS4_8TiledMMAINS4_8MMA_AtomIJNS4_4SM904GMMA26MMA_64x128x16_F32F16F16_SSILNSP_5MajorE0ELSR_1ELNSP_7ScaleInE1ELSS_1EEEEEENS4_6LayoutISD_NS5_IJSC_NSA_ILi0EEESW_EEEEENS5_IJNS4_10UnderscoreESZ_SZ_EEEEENS4_13SM90_TMA_LOADENS4_14ComposedLayoutINS4_7SwizzleILi3ELi4ELi3EEENS4_18smem_ptr_flag_bitsILi16EEENSV_INS5_IJNSA_ILi8EEESH_EEENS5_IJSH_SC_EEEEEEEvNS4_8identityENS4_23SM90_TMA_LOAD_MULTICASTENS13_IS15_S17_NSV_INS5_IJSH_S18_EEENS5_IJSC_SH_EEEEEEEvS1D_EENS_8epilogue10collective6detail29Sm90TmaWarpSpecializedAdapterINS1L_15DefaultEpilogueISJ_SK_SK_NS1K_6thread17LinearCombinationISJ_Li1EffLNS1P_9ScaleType4KindE0ELNS_15FloatRoundStyleE2ESJ_EENS1_15EpilogueDefaultEEEEEvvEEEEvNT_6ParamsE --------------------------
	.section	.nv.shared._ZN7cutlass13device_kernelINS_4gemm6kernel13GemmUniversalIN4cute5tupleIJiiiiEEENS1_10collective13CollectiveMmaINS1_34MainloopSm90TmaGmmaWarpSpecializedILi7ENS5_IJNS4_1CILi2EEENSA_ILi1EEESC_EEENS1_35KernelTmaWarpSpecializedCooperativeEEENS5_IJNSA_ILi128EEESG_NSA_ILi64EEEEEENS_6half_tENS5_IJlSC_lEEESJ_NS5_IJSC_llEEENS4_8TiledMMAINS4_8MMA_AtomIJNS4_4SM904GMMA26MMA_64x128x16_F32F16F16_SSILNSP_5MajorE0ELSR_1ELNSP_7ScaleInE1ELSS_1EEEEEENS4_6LayoutISD_NS5_IJSC_NSA_ILi0EEESW_EEEEENS5_IJNS4_10UnderscoreESZ_SZ_EEEEENS4_13SM90_TMA_LOADENS4_14ComposedLayoutINS4_7SwizzleILi3ELi4ELi3EEENS4_18smem_ptr_flag_bitsILi16EEENSV_INS5_IJNSA_ILi8EEESH_EEENS5_IJSH_SC_EEEEEEEvNS4_8identityENS4_23SM90_TMA_LOAD_MULTICASTENS13_IS15_S17_NSV_INS5_IJSH_S18_EEENS5_IJSC_SH_EEEEEEEvS1D_EENS_8epilogue10collective6detail29Sm90TmaWarpSpecializedAdapterINS1L_15DefaultEpilogueISJ_SK_SK_NS1K_6thread17LinearCombinationISJ_Li1EffLNS1P_9ScaleType4KindE0ELNS_15FloatRoundStyleE2ESJ_EENS1_15EpilogueDefaultEEEEEvvEEEEvNT_6ParamsE,"aw",@nobits
	.sectionflags	@""
	.align	16
	.zero		1024


//--------------------- .nv.shared.reserved.0     --------------------------
	.section	.nv.shared.reserved.0,"aw",@nobits
	.weak		__nv_reservedSMEM_offset_0_alias
	.size		__nv_reservedSMEM_offset_0_alias, 0, 0
	.other		__nv_reservedSMEM_offset_0_alias,@"STO_CUDA_RESERVED_SHARED STV_DEFAULT"
__nv_reservedSMEM_offset_0_alias:
	.zero		0


//--------------------- .nv.global                --------------------------
	.section	.nv.global,"aw",@nobits
.nv.global:
	.type		_ZN40_INTERNAL_e9ed0dd7_4_k_cu_58f7b5a2_319654cute1_E,@object
	.size		_ZN40_INTERNAL_e9ed0dd7_4_k_cu_58f7b5a2_319654cute1_E,(_ZN40_INTERNAL_e9ed0dd7_4_k_cu_58f7b5a2_319654cuda3std3__45__cpo6cbeginE - _ZN40_INTERNAL_e9ed0dd7_4_k_cu_58f7b5a2_319654cute1_E)
_ZN40_INTERNAL_e9ed0dd7_4_k_cu_58f7b5a2_319654cute1_E:
	.zero		1
	.type		_ZN40_INTERNAL_e9ed0dd7_4_k_cu_58f7b5a2_319654cuda3std3__45__cpo6cbeginE,@object
	.size		_ZN40_INTERNAL_e9ed0dd7_4_k_cu_58f7b5a2_319654cuda3std3__45__cpo6cbeginE,(_ZN40_INTERNAL_e9ed0dd7_4_k_cu_58f7b5a2_319654cuda3std3__48in_placeE - _ZN40_INTERNAL_e9ed0dd7_4_k_cu_58f7b5a2_319654cuda3std3__45__cpo6cbeginE)
_ZN40_INTERNAL_e9ed0dd7_4_k_cu_58f7b5a2_319654cuda3std3__45__cpo6cbeginE:
	.zero		1
	.type		_ZN40_INTERNAL_e9ed0dd7_4_k_cu_58f7b5a2_319654cuda3std3__48in_placeE,@object
	.size		_ZN40_INTERNAL_e9ed0dd7_4_k_cu_58f7b5a2_319654cuda3std3__48in_placeE,(_ZN40_INTERNAL_e9ed0dd7_4_k_cu_58f7b5a2_319654cuda3std6ranges3__45__cpo9iter_moveE - _ZN40_INTERNAL_e9ed0dd7_4_k_cu_58f7b5a2_319654cuda3std3__48in_placeE)
_ZN40_INTERNAL_e9ed0dd7_4_k_cu_58f7b5a2_319654cuda3std3__48in_placeE:
	.zero		1
	.type		_ZN40_INTERNAL_e9ed0dd7_4_k_cu_58f7b5a2_319654cuda3std6ranges3__45__cpo9iter_moveE,@object
	.size		_ZN40_INTERNAL_e9ed0dd7_4_k_cu_58f7b5a2_319654cuda3std6ranges3__45__cpo9iter_moveE,(_ZN40_INTERNAL_e9ed0dd7_4_k_cu_58f7b5a2_319654cuda3std3__45__cpo5beginE - _ZN40_INTERNAL_e9ed0dd7_4_k_cu_58f7b5a2_319654cuda3std6ranges3__45__cpo9iter_moveE)
_ZN40_INTERNAL_e9ed0dd7_4_k_cu_58f7b5a2_319654cuda3std6ranges3__45__cpo9iter_moveE:
	.zero		1
	.type		_ZN40_INTERNAL_e9ed0dd7_4_k_cu_58f7b5a2_319654cuda3std3__45__cpo5beginE,@object
	.size		_ZN40_INTERNAL_e9ed0dd7_4_k_cu_58f7b5a2_319654cuda3std3__45__cpo5beginE,(_ZN40_INTERNAL_e9ed0dd7_4_k_cu_58f7b5a2_319654cuda3std3__442_GLOBAL__N__e9ed0dd7_4_k_cu_58f7b5a2_319656ignoreE - _ZN40_INTERNAL_e9ed0dd7_4_k_cu_58f7b5a2_319654cuda3std3__45__cpo5beginE)
_ZN40_INTERNAL_e9ed0dd7_4_k_cu_58f7b5a2_319654cuda3std3__45__cpo5beginE:
	.zero		1
	.type		_ZN40_INTERNAL_e9ed0dd7_4_k_cu_58f7b5a2_319654cuda3std3__442_GLOBAL__N__e9ed0dd7_4_k_cu_58f7b5a2_319656ignoreE,@object
	.size		_ZN40_INTERNAL_e9ed0dd7_4_k_cu_58f7b5a2_319654cuda3std3__442_GLOBAL__N__e9ed0dd7_4_k_cu_58f7b5a2_319656ignoreE,(_ZN40_INTERNAL_e9ed0dd7_4_k_cu_58f7b5a2_319654cute7productE - _ZN40_INTERNAL_e9ed0dd7_4_k_cu_58f7b5a2_319654cuda3std3__442_GLOBAL__N__e9ed0dd7_4_k_cu_58f7b5a2_319656ignoreE)
_ZN40_INTERNAL_e9ed0dd7_4_k_cu_58f7b5a2_319654cuda3std3__442_GLOBAL__N__e9ed0dd7_4_k_cu_58f7b5a2_319656ignoreE:
	.zero		1
	.type		_ZN40_INTERNAL_e9ed0dd7_4_k_cu_58f7b5a2_319654cute7productE,@object
	.size		_ZN40_INTERNAL_e9ed0dd7_4_k_cu_58f7b5a2_319654cute7productE,(_ZN40_INTERNAL_e9ed0dd7_4_k_cu_58f7b5a2_319654cuda3std3__45__cpo3endE - _ZN40_INTERNAL_e9ed0dd7_4_k_cu_58f7b5a2_319654cute7productE)
_ZN40_INTERNAL_e9ed0dd7_4_k_cu_58f7b5a2_319654cute7productE:
	.zero		1
	.type		_ZN40_INTERNAL_e9ed0dd7_4_k_cu_58f7b5a2_319654cuda3std3__45__cpo3endE,@object
	.size		_ZN40_INTERNAL_e9ed0dd7_4_k_cu_58f7b5a2_319654cuda3std3__45__cpo3endE,(_ZN40_INTERNAL_e9ed0dd7_4_k_cu_58f7b5a2_319654cuda3std3__419piecewise_constructE - _ZN40_INTERNAL_e9ed0dd7_4_k_cu_58f7b5a2_319654cuda3std3__45__cpo3endE)
_ZN40_INTERNAL_e9ed0dd7_4_k_cu_58f7b5a2_319654cuda3std3__45__cpo3endE:
	.zero		1
	.type		_ZN40_INTERNAL_e9ed0dd7_4_k_cu_58f7b5a2_319654cuda3std3__419piecewise_constructE,@object
	.size		_ZN40_INTERNAL_e9ed0dd7_4_k_cu_58f7b5a2_319654cuda3std3__419piecewise_constructE,(_ZN40_INTERNAL_e9ed0dd7_4_k_cu_58f7b5a2_319654cuda3std3__45__cpo4cendE - _ZN40_INTERNAL_e9ed0dd7_4_k_cu_58f7b5a2_319654cuda3std3__419piecewise_constructE)
_ZN40_INTERNAL_e9ed0dd7_4_k_cu_58f7b5a2_319654cuda3std3__419piecewise_constructE:
	.zero		1
	.type		_ZN40_INTERNAL_e9ed0dd7_4_k_cu_58f7b5a2_319654cuda3std3__45__cpo4cendE,@object
	.size		_ZN40_INTERNAL_e9ed0dd7_4_k_cu_58f7b5a2_319654cuda3std3__45__cpo4cendE,(_ZN40_INTERNAL_e9ed0dd7_4_k_cu_58f7b5a2_319654cuda3std6ranges3__45__cpo4swapE - _ZN40_INTERNAL_e9ed0dd7_4_k_cu_58f7b5a2_319654cuda3std3__45__cpo4cendE)
_ZN40_INTERNAL_e9ed0dd7_4_k_cu_58f7b5a2_319654cuda3std3__45__cpo4cendE:
	.zero		1
	.type		_ZN40_INTERNAL_e9ed0dd7_4_k_cu_58f7b5a2_319654cuda3std6ranges3__45__cpo4swapE,@object
	.size		_ZN40_INTERNAL_e9ed0dd7_4_k_cu_58f7b5a2_319654cuda3std6ranges3__45__cpo4swapE,(.L_8 - _ZN40_INTERNAL_e9ed0dd7_4_k_cu_58f7b5a2_319654cuda3std6ranges3__45__cpo4swapE)
_ZN40_INTERNAL_e9ed0dd7_4_k_cu_58f7b5a2_319654cuda3std6ranges3__45__cpo4swapE:
	.zero		1
.L_8:


//--------------------- .nv.constant0._ZN7cutlass13device_kernelINS_4gemm6kernel13GemmUniversalIN4cute5tupleIJiiiiEEENS1_10collective13CollectiveMmaINS1_34MainloopSm90TmaGmmaWarpSpecializedILi7ENS5_IJNS4_1CILi2EEENSA_ILi1EEESC_EEENS1_35KernelTmaWarpSpecializedCooperativeEEENS5_IJNSA_ILi128EEESG_NSA_ILi64EEEEEENS_6half_tENS5_IJlSC_lEEESJ_NS5_IJSC_llEEENS4_8TiledMMAINS4_8MMA_AtomIJNS4_4SM904GMMA26MMA_64x128x16_F32F16F16_SSILNSP_5MajorE0ELSR_1ELNSP_7ScaleInE1ELSS_1EEEEEENS4_6LayoutISD_NS5_IJSC_NSA_ILi0EEESW_EEEEENS5_IJNS4_10UnderscoreESZ_SZ_EEEEENS4_13SM90_TMA_LOADENS4_14ComposedLayoutINS4_7SwizzleILi3ELi4ELi3EEENS4_18smem_ptr_flag_bitsILi16EEENSV_INS5_IJNSA_ILi8EEESH_EEENS5_IJSH_SC_EEEEEEEvNS4_8identityENS4_23SM90_TMA_LOAD_MULTICASTENS13_IS15_S17_NSV_INS5_IJSH_S18_EEENS5_IJSC_SH_EEEEEEEvS1D_EENS_8epilogue10collective6detail29Sm90TmaWarpSpecializedAdapterINS1L_15DefaultEpilogueISJ_SK_SK_NS1K_6thread17LinearCombinationISJ_Li1EffLNS1P_9ScaleType4KindE0ELNS_15FloatRoundStyleE2ESJ_EENS1_15EpilogueDefaultEEEEEvvEEEEvNT_6ParamsE --------------------------
	.section	.nv.constant0._ZN7cutlass13device_kernelINS_4gemm6kernel13GemmUniversalIN4cute5tupleIJiiiiEEENS1_10collective13CollectiveMmaINS1_34MainloopSm90TmaGmmaWarpSpecializedILi7ENS5_IJNS4_1CILi2EEENSA_ILi1EEESC_EEENS1_35KernelTmaWarpSpecializedCooperativeEEENS5_IJNSA_ILi128EEESG_NSA_ILi64EEEEEENS_6half_tENS5_IJlSC_lEEESJ_NS5_IJSC_llEEENS4_8TiledMMAINS4_8MMA_AtomIJNS4_4SM904GMMA26MMA_64x128x16_F32F16F16_SSILNSP_5MajorE0ELSR_1ELNSP_7ScaleInE1ELSS_1EEEEEENS4_6LayoutISD_NS5_IJSC_NSA_ILi0EEESW_EEEEENS5_IJNS4_10UnderscoreESZ_SZ_EEEEENS4_13SM90_TMA_LOADENS4_14ComposedLayoutINS4_7SwizzleILi3ELi4ELi3EEENS4_18smem_ptr_flag_bitsILi16EEENSV_INS5_IJNSA_ILi8EEESH_EEENS5_IJSH_SC_EEEEEEEvNS4_8identityENS4_23SM90_TMA_LOAD_MULTICASTENS13_IS15_S17_NSV_INS5_IJSH_S18_EEENS5_IJSC_SH_EEEEEEEvS1D_EENS_8epilogue10collective6detail29Sm90TmaWarpSpecializedAdapterINS1L_15DefaultEpilogueISJ_SK_SK_NS1K_6thread17LinearCombinationISJ_Li1EffLNS1P_9ScaleType4KindE0ELNS_15FloatRoundStyleE2ESJ_EENS1_15EpilogueDefaultEEEEEvvEEEEvNT_6ParamsE,"a",@progbits
	.sectionflags	@""
	.align	4
.nv.constant0._ZN7cutlass13device_kernelINS_4gemm6kernel13GemmUniversalIN4cute5tupleIJiiiiEEENS1_10collective13CollectiveMmaINS1_34MainloopSm90TmaGmmaWarpSpecializedILi7ENS5_IJNS4_1CILi2EEENSA_ILi1EEESC_EEENS1_35KernelTmaWarpSpecializedCooperativeEEENS5_IJNSA_ILi128EEESG_NSA_ILi64EEEEEENS_6half_tENS5_IJlSC_lEEESJ_NS5_IJSC_llEEENS4_8TiledMMAINS4_8MMA_AtomIJNS4_4SM904GMMA26MMA_64x128x16_F32F16F16_SSILNSP_5MajorE0ELSR_1ELNSP_7ScaleInE1ELSS_1EEEEEENS4_6LayoutISD_NS5_IJSC_NSA_ILi0EEESW_EEEEENS5_IJNS4_10UnderscoreESZ_SZ_EEEEENS4_13SM90_TMA_LOADENS4_14ComposedLayoutINS4_7SwizzleILi3ELi4ELi3EEENS4_18smem_ptr_flag_bitsILi16EEENSV_INS5_IJNSA_ILi8EEESH_EEENS5_IJSH_SC_EEEEEEEvNS4_8identityENS4_23SM90_TMA_LOAD_MULTICASTENS13_IS15_S17_NSV_INS5_IJSH_S18_EEENS5_IJSC_SH_EEEEEEEvS1D_EENS_8epilogue10collective6detail29Sm90TmaWarpSpecializedAdapterINS1L_15DefaultEpilogueISJ_SK_SK_NS1K_6thread17LinearCombinationISJ_Li1EffLNS1P_9ScaleType4KindE0ELNS_15FloatRoundStyleE2ESJ_EENS1_15EpilogueDefaultEEEEEvvEEEEvNT_6ParamsE:
	.zero		1664


//--------------------- SYMBOLS --------------------------

	.type		.nv.reservedSmem.offset0,@object
	.size		.nv.reservedSmem.offset0,0x4
	.type		__assertfail,@function
